//
// Generated by NVIDIA NVVM Compiler
//
// Compiler Build ID: CL-36424714
// Cuda compilation tools, release 13.0, V13.0.88
// Based on NVVM 20.0.0
//

.version 9.0
.target sm_100
.address_size 64

	// .globl	_Z18cross_entropy_lossPKfPKiPfii
.extern .shared .align 16 .b8 sdata[];

.visible .entry _Z18cross_entropy_lossPKfPKiPfii(
	.param .u64 .ptr .align 1 _Z18cross_entropy_lossPKfPKiPfii_param_0,
	.param .u64 .ptr .align 1 _Z18cross_entropy_lossPKfPKiPfii_param_1,
	.param .u64 .ptr .align 1 _Z18cross_entropy_lossPKfPKiPfii_param_2,
	.param .u32 _Z18cross_entropy_lossPKfPKiPfii_param_3,
	.param .u32 _Z18cross_entropy_lossPKfPKiPfii_param_4
)
{
	.reg .pred 	%p<27>;
	.reg .b32 	%r<96>;
	.reg .b32 	%f<246>;
	.reg .b64 	%rd<20>;

	ld.param.u64 	%rd5, [_Z18cross_entropy_lossPKfPKiPfii_param_0];
	ld.param.u64 	%rd3, [_Z18cross_entropy_lossPKfPKiPfii_param_1];
	ld.param.u64 	%rd4, [_Z18cross_entropy_lossPKfPKiPfii_param_2];
	ld.param.u32 	%r18, [_Z18cross_entropy_lossPKfPKiPfii_param_3];
	ld.param.u32 	%r19, [_Z18cross_entropy_lossPKfPKiPfii_param_4];
	cvta.to.global.u64 	%rd1, %rd5;
	mov.u32 	%r20, %ctaid.x;
	mov.u32 	%r1, %ntid.x;
	mov.u32 	%r2, %tid.x;
	mad.lo.s32 	%r3, %r20, %r1, %r2;
	setp.ge.s32 	%p1, %r3, %r18;
	mov.f32 	%f245, 0f00000000;
	@%p1 bra 	$L__BB0_14;
	setp.lt.s32 	%p2, %r19, 1;
	mov.f32 	%f244, 0f00000000;
	@%p2 bra 	$L__BB0_13;
	mul.lo.s32 	%r4, %r19, %r3;
	and.b32  	%r5, %r19, 7;
	setp.lt.u32 	%p3, %r19, 8;
	mov.f32 	%f244, 0f00000000;
	mov.b32 	%r94, 0;
	@%p3 bra 	$L__BB0_5;
	and.b32  	%r94, %r19, 2147483640;
	neg.s32 	%r92, %r94;
	add.s64 	%rd2, %rd1, 16;
	mov.f32 	%f244, 0f00000000;
	mov.u32 	%r91, %r4;
$L__BB0_4:
	.pragma "nounroll";
	mul.wide.s32 	%rd6, %r91, 4;
	add.s64 	%rd7, %rd2, %rd6;
	ld.global.f32 	%f22, [%rd7+-16];
	fma.rn.f32 	%f23, %f22, 0f3BBB989D, 0f3F000000;
	cvt.sat.f32.f32 	%f24, %f23;
	mov.f32 	%f25, 0f4B400001;
	mov.f32 	%f26, 0f437C0000;
	fma.rm.f32 	%f27, %f24, %f26, %f25;
	add.f32 	%f28, %f27, 0fCB40007F;
	neg.f32 	%f29, %f28;
	fma.rn.f32 	%f30, %f22, 0f3FB8AA3B, %f29;
	fma.rn.f32 	%f31, %f22, 0f32A57060, %f30;
	mov.b32 	%r22, %f27;
	shl.b32 	%r23, %r22, 23;
	mov.b32 	%f32, %r23;
	ex2.approx.ftz.f32 	%f33, %f31;
	fma.rn.f32 	%f34, %f33, %f32, %f244;
	ld.global.f32 	%f35, [%rd7+-12];
	fma.rn.f32 	%f36, %f35, 0f3BBB989D, 0f3F000000;
	cvt.sat.f32.f32 	%f37, %f36;
	fma.rm.f32 	%f38, %f37, %f26, %f25;
	add.f32 	%f39, %f38, 0fCB40007F;
	neg.f32 	%f40, %f39;
	fma.rn.f32 	%f41, %f35, 0f3FB8AA3B, %f40;
	fma.rn.f32 	%f42, %f35, 0f32A57060, %f41;
	mov.b32 	%r24, %f38;
	shl.b32 	%r25, %r24, 23;
	mov.b32 	%f43, %r25;
	ex2.approx.ftz.f32 	%f44, %f42;
	fma.rn.f32 	%f45, %f44, %f43, %f34;
	ld.global.f32 	%f46, [%rd7+-8];
	fma.rn.f32 	%f47, %f46, 0f3BBB989D, 0f3F000000;
	cvt.sat.f32.f32 	%f48, %f47;
	fma.rm.f32 	%f49, %f48, %f26, %f25;
	add.f32 	%f50, %f49, 0fCB40007F;
	neg.f32 	%f51, %f50;
	fma.rn.f32 	%f52, %f46, 0f3FB8AA3B, %f51;
	fma.rn.f32 	%f53, %f46, 0f32A57060, %f52;
	mov.b32 	%r26, %f49;
	shl.b32 	%r27, %r26, 23;
	mov.b32 	%f54, %r27;
	ex2.approx.ftz.f32 	%f55, %f53;
	fma.rn.f32 	%f56, %f55, %f54, %f45;
	ld.global.f32 	%f57, [%rd7+-4];
	fma.rn.f32 	%f58, %f57, 0f3BBB989D, 0f3F000000;
	cvt.sat.f32.f32 	%f59, %f58;
	fma.rm.f32 	%f60, %f59, %f26, %f25;
	add.f32 	%f61, %f60, 0fCB40007F;
	neg.f32 	%f62, %f61;
	fma.rn.f32 	%f63, %f57, 0f3FB8AA3B, %f62;
	fma.rn.f32 	%f64, %f57, 0f32A57060, %f63;
	mov.b32 	%r28, %f60;
	shl.b32 	%r29, %r28, 23;
	mov.b32 	%f65, %r29;
	ex2.approx.ftz.f32 	%f66, %f64;
	fma.rn.f32 	%f67, %f66, %f65, %f56;
	ld.global.f32 	%f68, [%rd7];
	fma.rn.f32 	%f69, %f68, 0f3BBB989D, 0f3F000000;
	cvt.sat.f32.f32 	%f70, %f69;
	fma.rm.f32 	%f71, %f70, %f26, %f25;
	add.f32 	%f72, %f71, 0fCB40007F;
	neg.f32 	%f73, %f72;
	fma.rn.f32 	%f74, %f68, 0f3FB8AA3B, %f73;
	fma.rn.f32 	%f75, %f68, 0f32A57060, %f74;
	mov.b32 	%r30, %f71;
	shl.b32 	%r31, %r30, 23;
	mov.b32 	%f76, %r31;
	ex2.approx.ftz.f32 	%f77, %f75;
	fma.rn.f32 	%f78, %f77, %f76, %f67;
	ld.global.f32 	%f79, [%rd7+4];
	fma.rn.f32 	%f80, %f79, 0f3BBB989D, 0f3F000000;
	cvt.sat.f32.f32 	%f81, %f80;
	fma.rm.f32 	%f82, %f81, %f26, %f25;
	add.f32 	%f83, %f82, 0fCB40007F;
	neg.f32 	%f84, %f83;
	fma.rn.f32 	%f85, %f79, 0f3FB8AA3B, %f84;
	fma.rn.f32 	%f86, %f79, 0f32A57060, %f85;
	mov.b32 	%r32, %f82;
	shl.b32 	%r33, %r32, 23;
	mov.b32 	%f87, %r33;
	ex2.approx.ftz.f32 	%f88, %f86;
	fma.rn.f32 	%f89, %f88, %f87, %f78;
	ld.global.f32 	%f90, [%rd7+8];
	fma.rn.f32 	%f91, %f90, 0f3BBB989D, 0f3F000000;
	cvt.sat.f32.f32 	%f92, %f91;
	fma.rm.f32 	%f93, %f92, %f26, %f25;
	add.f32 	%f94, %f93, 0fCB40007F;
	neg.f32 	%f95, %f94;
	fma.rn.f32 	%f96, %f90, 0f3FB8AA3B, %f95;
	fma.rn.f32 	%f97, %f90, 0f32A57060, %f96;
	mov.b32 	%r34, %f93;
	shl.b32 	%r35, %r34, 23;
	mov.b32 	%f98, %r35;
	ex2.approx.ftz.f32 	%f99, %f97;
	fma.rn.f32 	%f100, %f99, %f98, %f89;
	ld.global.f32 	%f101, [%rd7+12];
	fma.rn.f32 	%f102, %f101, 0f3BBB989D, 0f3F000000;
	cvt.sat.f32.f32 	%f103, %f102;
	fma.rm.f32 	%f104, %f103, %f26, %f25;
	add.f32 	%f105, %f104, 0fCB40007F;
	neg.f32 	%f106, %f105;
	fma.rn.f32 	%f107, %f101, 0f3FB8AA3B, %f106;
	fma.rn.f32 	%f108, %f101, 0f32A57060, %f107;
	mov.b32 	%r36, %f104;
	shl.b32 	%r37, %r36, 23;
	mov.b32 	%f109, %r37;
	ex2.approx.ftz.f32 	%f110, %f108;
	fma.rn.f32 	%f244, %f110, %f109, %f100;
	add.s32 	%r92, %r92, 8;
	add.s32 	%r91, %r91, 8;
	setp.ne.s32 	%p4, %r92, 0;
	@%p4 bra 	$L__BB0_4;
$L__BB0_5:
	setp.eq.s32 	%p5, %r5, 0;
	@%p5 bra 	$L__BB0_13;
	and.b32  	%r13, %r19, 3;
	setp.lt.u32 	%p6, %r5, 4;
	@%p6 bra 	$L__BB0_8;
	add.s32 	%r38, %r94, %r4;
	mul.wide.s32 	%rd8, %r38, 4;
	add.s64 	%rd9, %rd1, %rd8;
	ld.global.f32 	%f112, [%rd9];
	fma.rn.f32 	%f113, %f112, 0f3BBB989D, 0f3F000000;
	cvt.sat.f32.f32 	%f114, %f113;
	mov.f32 	%f115, 0f4B400001;
	mov.f32 	%f116, 0f437C0000;
	fma.rm.f32 	%f117, %f114, %f116, %f115;
	add.f32 	%f118, %f117, 0fCB40007F;
	neg.f32 	%f119, %f118;
	fma.rn.f32 	%f120, %f112, 0f3FB8AA3B, %f119;
	fma.rn.f32 	%f121, %f112, 0f32A57060, %f120;
	mov.b32 	%r39, %f117;
	shl.b32 	%r40, %r39, 23;
	mov.b32 	%f122, %r40;
	ex2.approx.ftz.f32 	%f123, %f121;
	fma.rn.f32 	%f124, %f123, %f122, %f244;
	ld.global.f32 	%f125, [%rd9+4];
	fma.rn.f32 	%f126, %f125, 0f3BBB989D, 0f3F000000;
	cvt.sat.f32.f32 	%f127, %f126;
	fma.rm.f32 	%f128, %f127, %f116, %f115;
	add.f32 	%f129, %f128, 0fCB40007F;
	neg.f32 	%f130, %f129;
	fma.rn.f32 	%f131, %f125, 0f3FB8AA3B, %f130;
	fma.rn.f32 	%f132, %f125, 0f32A57060, %f131;
	mov.b32 	%r41, %f128;
	shl.b32 	%r42, %r41, 23;
	mov.b32 	%f133, %r42;
	ex2.approx.ftz.f32 	%f134, %f132;
	fma.rn.f32 	%f135, %f134, %f133, %f124;
	ld.global.f32 	%f136, [%rd9+8];
	fma.rn.f32 	%f137, %f136, 0f3BBB989D, 0f3F000000;
	cvt.sat.f32.f32 	%f138, %f137;
	fma.rm.f32 	%f139, %f138, %f116, %f115;
	add.f32 	%f140, %f139, 0fCB40007F;
	neg.f32 	%f141, %f140;
	fma.rn.f32 	%f142, %f136, 0f3FB8AA3B, %f141;
	fma.rn.f32 	%f143, %f136, 0f32A57060, %f142;
	mov.b32 	%r43, %f139;
	shl.b32 	%r44, %r43, 23;
	mov.b32 	%f144, %r44;
	ex2.approx.ftz.f32 	%f145, %f143;
	fma.rn.f32 	%f146, %f145, %f144, %f135;
	ld.global.f32 	%f147, [%rd9+12];
	fma.rn.f32 	%f148, %f147, 0f3BBB989D, 0f3F000000;
	cvt.sat.f32.f32 	%f149, %f148;
	fma.rm.f32 	%f150, %f149, %f116, %f115;
	add.f32 	%f151, %f150, 0fCB40007F;
	neg.f32 	%f152, %f151;
	fma.rn.f32 	%f153, %f147, 0f3FB8AA3B, %f152;
	fma.rn.f32 	%f154, %f147, 0f32A57060, %f153;
	mov.b32 	%r45, %f150;
	shl.b32 	%r46, %r45, 23;
	mov.b32 	%f155, %r46;
	ex2.approx.ftz.f32 	%f156, %f154;
	fma.rn.f32 	%f244, %f156, %f155, %f146;
	add.s32 	%r94, %r94, 4;
$L__BB0_8:
	setp.eq.s32 	%p7, %r13, 0;
	@%p7 bra 	$L__BB0_13;
	setp.eq.s32 	%p8, %r13, 1;
	@%p8 bra 	$L__BB0_11;
	add.s32 	%r47, %r94, %r4;
	mul.wide.s32 	%rd10, %r47, 4;
	add.s64 	%rd11, %rd1, %rd10;
	ld.global.f32 	%f158, [%rd11];
	fma.rn.f32 	%f159, %f158, 0f3BBB989D, 0f3F000000;
	cvt.sat.f32.f32 	%f160, %f159;
	mov.f32 	%f161, 0f4B400001;
	mov.f32 	%f162, 0f437C0000;
	fma.rm.f32 	%f163, %f160, %f162, %f161;
	add.f32 	%f164, %f163, 0fCB40007F;
	neg.f32 	%f165, %f164;
	fma.rn.f32 	%f166, %f158, 0f3FB8AA3B, %f165;
	fma.rn.f32 	%f167, %f158, 0f32A57060, %f166;
	mov.b32 	%r48, %f163;
	shl.b32 	%r49, %r48, 23;
	mov.b32 	%f168, %r49;
	ex2.approx.ftz.f32 	%f169, %f167;
	fma.rn.f32 	%f170, %f169, %f168, %f244;
	ld.global.f32 	%f171, [%rd11+4];
	fma.rn.f32 	%f172, %f171, 0f3BBB989D, 0f3F000000;
	cvt.sat.f32.f32 	%f173, %f172;
	fma.rm.f32 	%f174, %f173, %f162, %f161;
	add.f32 	%f175, %f174, 0fCB40007F;
	neg.f32 	%f176, %f175;
	fma.rn.f32 	%f177, %f171, 0f3FB8AA3B, %f176;
	fma.rn.f32 	%f178, %f171, 0f32A57060, %f177;
	mov.b32 	%r50, %f174;
	shl.b32 	%r51, %r50, 23;
	mov.b32 	%f179, %r51;
	ex2.approx.ftz.f32 	%f180, %f178;
	fma.rn.f32 	%f244, %f180, %f179, %f170;
	add.s32 	%r94, %r94, 2;
$L__BB0_11:
	and.b32  	%r52, %r19, 1;
	setp.eq.b32 	%p9, %r52, 1;
	not.pred 	%p10, %p9;
	@%p10 bra 	$L__BB0_13;
	add.s32 	%r53, %r94, %r4;
	mul.wide.s32 	%rd12, %r53, 4;
	add.s64 	%rd13, %rd1, %rd12;
	ld.global.f32 	%f181, [%rd13];
	fma.rn.f32 	%f182, %f181, 0f3BBB989D, 0f3F000000;
	cvt.sat.f32.f32 	%f183, %f182;
	mov.f32 	%f184, 0f4B400001;
	mov.f32 	%f185, 0f437C0000;
	fma.rm.f32 	%f186, %f183, %f185, %f184;
	add.f32 	%f187, %f186, 0fCB40007F;
	neg.f32 	%f188, %f187;
	fma.rn.f32 	%f189, %f181, 0f3FB8AA3B, %f188;
	fma.rn.f32 	%f190, %f181, 0f32A57060, %f189;
	mov.b32 	%r54, %f186;
	shl.b32 	%r55, %r54, 23;
	mov.b32 	%f191, %r55;
	ex2.approx.ftz.f32 	%f192, %f190;
	fma.rn.f32 	%f244, %f192, %f191, %f244;
$L__BB0_13:
	setp.lt.f32 	%p11, %f244, 0f00800000;
	mul.f32 	%f193, %f244, 0f4B000000;
	selp.f32 	%f194, %f193, %f244, %p11;
	selp.f32 	%f195, 0fC1B80000, 0f00000000, %p11;
	mov.b32 	%r56, %f194;
	add.s32 	%r57, %r56, -1059760811;
	and.b32  	%r58, %r57, -8388608;
	sub.s32 	%r59, %r56, %r58;
	mov.b32 	%f196, %r59;
	cvt.rn.f32.s32 	%f197, %r58;
	fma.rn.f32 	%f198, %f197, 0f34000000, %f195;
	add.f32 	%f199, %f196, 0fBF800000;
	fma.rn.f32 	%f200, %f199, 0fBE055027, 0f3E1039F6;
	fma.rn.f32 	%f201, %f200, %f199, 0fBDF8CDCC;
	fma.rn.f32 	%f202, %f201, %f199, 0f3E0F2955;
	fma.rn.f32 	%f203, %f202, %f199, 0fBE2AD8B9;
	fma.rn.f32 	%f204, %f203, %f199, 0f3E4CED0B;
	fma.rn.f32 	%f205, %f204, %f199, 0fBE7FFF22;
	fma.rn.f32 	%f206, %f205, %f199, 0f3EAAAA78;
	fma.rn.f32 	%f207, %f206, %f199, 0fBF000000;
	mul.f32 	%f208, %f199, %f207;
	fma.rn.f32 	%f209, %f208, %f199, %f199;
	fma.rn.f32 	%f210, %f198, 0f3F317218, %f209;
	setp.gt.u32 	%p12, %r56, 2139095039;
	fma.rn.f32 	%f211, %f194, 0f7F800000, 0f7F800000;
	selp.f32 	%f212, %f211, %f210, %p12;
	setp.eq.f32 	%p13, %f194, 0f00000000;
	selp.f32 	%f213, 0fFF800000, %f212, %p13;
	cvta.to.global.u64 	%rd14, %rd3;
	mul.wide.s32 	%rd15, %r3, 4;
	add.s64 	%rd16, %rd14, %rd15;
	ld.global.u32 	%r60, [%rd16];
	mad.lo.s32 	%r61, %r19, %r3, %r60;
	mul.wide.s32 	%rd17, %r61, 4;
	add.s64 	%rd18, %rd1, %rd17;
	ld.global.f32 	%f214, [%rd18];
	sub.f32 	%f215, %f213, %f214;
	cvt.rn.f32.s32 	%f216, %r18;
	div.rn.f32 	%f245, %f215, %f216;
$L__BB0_14:
	mov.b32 	%r62, %f245;
	shfl.sync.down.b32	%r63|%p14, %r62, 16, 31, -1;
	mov.b32 	%f217, %r63;
	add.f32 	%f218, %f245, %f217;
	mov.b32 	%r64, %f218;
	shfl.sync.down.b32	%r65|%p15, %r64, 8, 31, -1;
	mov.b32 	%f219, %r65;
	add.f32 	%f220, %f218, %f219;
	mov.b32 	%r66, %f220;
	shfl.sync.down.b32	%r67|%p16, %r66, 4, 31, -1;
	mov.b32 	%f221, %r67;
	add.f32 	%f222, %f220, %f221;
	mov.b32 	%r68, %f222;
	shfl.sync.down.b32	%r69|%p17, %r68, 2, 31, -1;
	mov.b32 	%f223, %r69;
	add.f32 	%f224, %f222, %f223;
	mov.b32 	%r70, %f224;
	shfl.sync.down.b32	%r71|%p18, %r70, 1, 31, -1;
	mov.b32 	%f225, %r71;
	add.f32 	%f15, %f224, %f225;
	and.b32  	%r72, %r2, 31;
	setp.ne.s32 	%p19, %r72, 0;
	@%p19 bra 	$L__BB0_16;
	shr.u32 	%r73, %r2, 3;
	and.b32  	%r74, %r73, 124;
	mov.u32 	%r75, sdata;
	add.s32 	%r76, %r75, %r74;
	st.shared.f32 	[%r76], %f15;
$L__BB0_16:
	bar.sync 	0;
	shr.u32 	%r77, %r1, 5;
	setp.ge.u32 	%p20, %r2, %r77;
	@%p20 bra 	$L__BB0_19;
	shl.b32 	%r78, %r2, 2;
	mov.u32 	%r79, sdata;
	add.s32 	%r80, %r79, %r78;
	ld.shared.f32 	%f226, [%r80];
	mov.b32 	%r81, %f226;
	shfl.sync.down.b32	%r82|%p21, %r81, 16, 31, -1;
	mov.b32 	%f227, %r82;
	add.f32 	%f228, %f226, %f227;
	mov.b32 	%r83, %f228;
	shfl.sync.down.b32	%r84|%p22, %r83, 8, 31, -1;
	mov.b32 	%f229, %r84;
	add.f32 	%f230, %f228, %f229;
	mov.b32 	%r85, %f230;
	shfl.sync.down.b32	%r86|%p23, %r85, 4, 31, -1;
	mov.b32 	%f231, %r86;
	add.f32 	%f232, %f230, %f231;
	mov.b32 	%r87, %f232;
	shfl.sync.down.b32	%r88|%p24, %r87, 2, 31, -1;
	mov.b32 	%f233, %r88;
	add.f32 	%f234, %f232, %f233;
	mov.b32 	%r89, %f234;
	shfl.sync.down.b32	%r90|%p25, %r89, 1, 31, -1;
	mov.b32 	%f235, %r90;
	add.f32 	%f16, %f234, %f235;
	setp.ne.s32 	%p26, %r2, 0;
	@%p26 bra 	$L__BB0_19;
	cvta.to.global.u64 	%rd19, %rd4;
	atom.global.add.f32 	%f236, [%rd19], %f16;
$L__BB0_19:
	ret;

}


// ===== COMPILED SASS (sm_100) =====

	.target	sm_100

	.elftype	@"ET_EXEC"


//--------------------- .note.nv.tkinfo           --------------------------
	.section	.note.nv.tkinfo,"",@"SHT_NOTE"
	.sectionflags	@"SHF_NOTE_NV_TKINFO"
	.tkinfo
        /*0018*/ 	.word	0x00000002
        /*0030*/ 	.string	""
        /*0030*/ 	.string	"ptxas"
        /*0030*/ 	.string	"Cuda compilation tools, release 13.0, V13.0.88"
        /*0030*/ 	.string	"Build cuda_13.0.r13.0/compiler.36424714_0"
        /*0030*/ 	.string	"-arch sm_100 -m 64 "



//--------------------- .note.nv.cuinfo           --------------------------
	.section	.note.nv.cuinfo,"",@"SHT_NOTE"
	.sectionflags	@"SHF_NOTE_NV_CUINFO"
        /*0018*/ 	.short	0x0002
        /*001a*/ 	.short	0x0064
        /*001c*/ 	.short	0x0082
	.zero		2


//--------------------- .nv.info                  --------------------------
	.section	.nv.info,"",@"SHT_CUDA_INFO"
	.align	4


	//----- nvinfo : EIATTR_REGCOUNT
	.align		4
        /*0000*/ 	.byte	0x04, 0x2f
        /*0002*/ 	.short	(.L_1 - .L_0)
	.align		4
.L_0:
        /*0004*/ 	.word	index@(_Z18cross_entropy_lossPKfPKiPfii)
        /*0008*/ 	.word	0x0000001f


	//----- nvinfo : EIATTR_FRAME_SIZE
	.align		4
.L_1:
        /*000c*/ 	.byte	0x04, 0x11
        /*000e*/ 	.short	(.L_3 - .L_2)
	.align		4
.L_2:
        /*0010*/ 	.word	index@($__internal_0_$__cuda_sm3x_div_rn_noftz_f32_slowpath)
        /*0014*/ 	.word	0x00000000


	//----- nvinfo : EIATTR_FRAME_SIZE
	.align		4
.L_3:
        /*0018*/ 	.byte	0x04, 0x11
        /*001a*/ 	.short	(.L_5 - .L_4)
	.align		4
.L_4:
        /*001c*/ 	.word	index@(_Z18cross_entropy_lossPKfPKiPfii)
        /*0020*/ 	.word	0x00000000


	//----- nvinfo : EIATTR_MIN_STACK_SIZE
	.align		4
.L_5:
        /*0024*/ 	.byte	0x04, 0x12
        /*0026*/ 	.short	(.L_7 - .L_6)
	.align		4
.L_6:
        /*0028*/ 	.word	index@(_Z18cross_entropy_lossPKfPKiPfii)
        /*002c*/ 	.word	0x00000000
.L_7:


//--------------------- .nv.compat                --------------------------
	.section	.nv.compat,"",@"SHT_CUDA_COMPAT_INFO"
	.align	4
        /*0000*/ 	.byte	0x02, 0x09, 0x00, 0x00, 0x02, 0x02, 0x01, 0x00, 0x02, 0x05, 0x05, 0x00, 0x03, 0x07, 0x01, 0x01
        /*0010*/ 	.byte	0x02, 0x03, 0x00, 0x00, 0x02, 0x06, 0x01, 0x00, 0x04, 0x0b, 0x08, 0x00, 0x01, 0x00, 0x00, 0x00
        /*0020*/ 	.byte	0x00, 0x00, 0x00, 0x00


//--------------------- .nv.info._Z18cross_entropy_lossPKfPKiPfii --------------------------
	.section	.nv.info._Z18cross_entropy_lossPKfPKiPfii,"",@"SHT_CUDA_INFO"
	.sectionflags	@""
	.align	4


	//----- nvinfo : EIATTR_CUDA_API_VERSION
	.align		4
        /*0000*/ 	.byte	0x04, 0x37
        /*0002*/ 	.short	(.L_9 - .L_8)
.L_8:
        /*0004*/ 	.word	0x00000082


	//----- nvinfo : EIATTR_KPARAM_INFO
	.align		4
.L_9:
        /*0008*/ 	.byte	0x04, 0x17
        /*000a*/ 	.short	(.L_11 - .L_10)
.L_10:
        /*000c*/ 	.word	0x00000000
        /*0010*/ 	.short	0x0004
        /*0012*/ 	.short	0x001c
        /*0014*/ 	.byte	0x00, 0xf0, 0x11, 0x00


	//----- nvinfo : EIATTR_KPARAM_INFO
	.align		4
.L_11:
        /*0018*/ 	.byte	0x04, 0x17
        /*001a*/ 	.short	(.L_13 - .L_12)
.L_12:
        /*001c*/ 	.word	0x00000000
        /*0020*/ 	.short	0x0003
        /*0022*/ 	.short	0x0018
        /*0024*/ 	.byte	0x00, 0xf0, 0x11, 0x00


	//----- nvinfo : EIATTR_KPARAM_INFO
	.align		4
.L_13:
        /*0028*/ 	.byte	0x04, 0x17
        /*002a*/ 	.short	(.L_15 - .L_14)
.L_14:
        /*002c*/ 	.word	0x00000000
        /*0030*/ 	.short	0x0002
        /*0032*/ 	.short	0x0010
        /*0034*/ 	.byte	0x00, 0xf5, 0x21, 0x00


	//----- nvinfo : EIATTR_KPARAM_INFO
	.align		4
.L_15:
        /*0038*/ 	.byte	0x04, 0x17
        /*003a*/ 	.short	(.L_17 - .L_16)
.L_16:
        /*003c*/ 	.word	0x00000000
        /*0040*/ 	.short	0x0001
        /*0042*/ 	.short	0x0008
        /*0044*/ 	.byte	0x00, 0xf5, 0x21, 0x00


	//----- nvinfo : EIATTR_KPARAM_INFO
	.align		4
.L_17:
        /*0048*/ 	.byte	0x04, 0x17
        /*004a*/ 	.short	(.L_19 - .L_18)
.L_18:
        /*004c*/ 	.word	0x00000000
        /*0050*/ 	.short	0x0000
        /*0052*/ 	.short	0x0000
        /*0054*/ 	.byte	0x00, 0xf5, 0x21, 0x00


	//----- nvinfo : EIATTR_SPARSE_MMA_MASK
	.align		4
.L_19:
        /*0058*/ 	.byte	0x03, 0x50
        /*005a*/ 	.short	0x0000


	//----- nvinfo : EIATTR_MAXREG_COUNT
	.align		4
        /*005c*/ 	.byte	0x03, 0x1b
        /*005e*/ 	.short	0x00ff


	//----- nvinfo : EIATTR_NUM_BARRIERS
	.align		4
        /*0060*/ 	.byte	0x02, 0x4c
        /*0062*/ 	.byte	0x01
	.zero		1


	//----- nvinfo : EIATTR_MERCURY_ISA_VERSION
	.align		4
        /*0064*/ 	.byte	0x03, 0x5f
        /*0066*/ 	.short	0x0101


	//----- nvinfo : EIATTR_COOP_GROUP_MASK_REGIDS
	.align		4
        /*0068*/ 	.byte	0x04, 0x29
        /*006a*/ 	.short	(.L_21 - .L_20)


	//   ....[0]....
.L_20:
        /*006c*/ 	.word	0xffffffff


	//   ....[1]....
        /*0070*/ 	.word	0xffffffff


	//   ....[2]....
        /*0074*/ 	.word	0xffffffff


	//   ....[3]....
        /*0078*/ 	.word	0xffffffff


	//   ....[4]....
        /*007c*/ 	.word	0xffffffff


	//   ....[5]....
        /*0080*/ 	.word	0xffffffff


	//   ....[6]....
        /*0084*/ 	.word	0xffffffff


	//   ....[7]....
        /*0088*/ 	.word	0xffffffff


	//   ....[8]....
        /*008c*/ 	.word	0xffffffff


	//   ....[9]....
        /*0090*/ 	.word	0xffffffff


	//----- nvinfo : EIATTR_COOP_GROUP_INSTR_OFFSETS
	.align		4
.L_21:
        /*0094*/ 	.byte	0x04, 0x28
        /*0096*/ 	.short	(.L_23 - .L_22)


	//   ....[0]....
.L_22:
        /*0098*/ 	.word	0x00000fc0


	//   ....[1]....
        /*009c*/ 	.word	0x00001040


	//   ....[2]....
        /*00a0*/ 	.word	0x00001090


	//   ....[3]....
        /*00a4*/ 	.word	0x000010b0


	//   ....[4]....
        /*00a8*/ 	.word	0x000010d0


	//   ....[5]....
        /*00ac*/ 	.word	0x00001180


	//   ....[6]....
        /*00b0*/ 	.word	0x000011a0


	//   ....[7]....
        /*00b4*/ 	.word	0x000011c0


	//   ....[8]....
        /*00b8*/ 	.word	0x000011e0


	//   ....[9]....
        /*00bc*/ 	.word	0x00001200


	//----- nvinfo : EIATTR_VRC_CTA_INIT_COUNT
	.align		4
.L_23:
        /*00c0*/ 	.byte	0x02, 0x4a
	.zero		1
	.zero		1


	//----- nvinfo : EIATTR_EXIT_INSTR_OFFSETS
	.align		4
        /*00c4*/ 	.byte	0x04, 0x1c
        /*00c6*/ 	.short	(.L_25 - .L_24)


	//   ....[0]....
.L_24:
        /*00c8*/ 	.word	0x00001110


	//   ....[1]....
        /*00cc*/ 	.word	0x00001210


	//   ....[2]....
        /*00d0*/ 	.word	0x00001250


	//----- nvinfo : EIATTR_CRS_STACK_SIZE
	.align		4
.L_25:
        /*00d4*/ 	.byte	0x04, 0x1e
        /*00d6*/ 	.short	(.L_27 - .L_26)
.L_26:
        /*00d8*/ 	.word	0x00000000


	//----- nvinfo : EIATTR_CBANK_PARAM_SIZE
	.align		4
.L_27:
        /*00dc*/ 	.byte	0x03, 0x19
        /*00de*/ 	.short	0x0020


	//----- nvinfo : EIATTR_PARAM_CBANK
	.align		4
        /*00e0*/ 	.byte	0x04, 0x0a
        /*00e2*/ 	.short	(.L_29 - .L_28)
	.align		4
.L_28:
        /*00e4*/ 	.word	index@(.nv.constant0._Z18cross_entropy_lossPKfPKiPfii)
        /*00e8*/ 	.short	0x0380
        /*00ea*/ 	.short	0x0020


	//----- nvinfo : EIATTR_SW_WAR
	.align		4
.L_29:
        /*00ec*/ 	.byte	0x04, 0x36
        /*00ee*/ 	.short	(.L_31 - .L_30)
.L_30:
        /*00f0*/ 	.word	0x00000008
.L_31:


//--------------------- .nv.callgraph             --------------------------
	.section	.nv.callgraph,"",@"SHT_CUDA_CALLGRAPH"
	.align	4
	.sectionentsize	8
	.align		4
        /*0000*/ 	.word	0x00000000
	.align		4
        /*0004*/ 	.word	0xffffffff
	.align		4
        /*0008*/ 	.word	0x00000000
	.align		4
        /*000c*/ 	.word	0xfffffffe
	.align		4
        /*0010*/ 	.word	0x00000000
	.align		4
        /*0014*/ 	.word	0xfffffffd
	.align		4
        /*0018*/ 	.word	0x00000000
	.align		4
        /*001c*/ 	.word	0xfffffffc


//--------------------- .text._Z18cross_entropy_lossPKfPKiPfii --------------------------
	.section	.text._Z18cross_entropy_lossPKfPKiPfii,"ax",@progbits
	.align	128
        .global         _Z18cross_entropy_lossPKfPKiPfii
        .type           _Z18cross_entropy_lossPKfPKiPfii,@function
        .size           _Z18cross_entropy_lossPKfPKiPfii,(.L_x_21 - _Z18cross_entropy_lossPKfPKiPfii)
        .other          _Z18cross_entropy_lossPKfPKiPfii,@"STO_CUDA_ENTRY STV_DEFAULT"
_Z18cross_entropy_lossPKfPKiPfii:
.text._Z18cross_entropy_lossPKfPKiPfii:
[----:B------:R-:W-:Y:S01]  /*0000*/  LDC R1, c[0x0][0x37c] ;  /* 0x0000df00ff017b82 */ /* 0x000fe20000000800 */
[----:B------:R-:W0:Y:S07]  /*0010*/  S2R R2, SR_TID.X ;  /* 0x0000000000027919 */ /* 0x000e2e0000002100 */
[----:B------:R-:W0:Y:S01]  /*0020*/  S2UR UR4, SR_CTAID.X ;  /* 0x00000000000479c3 */ /* 0x000e220000002500 */
[----:B------:R-:W1:Y:S01]  /*0030*/  LDCU UR12, c[0x0][0x398] ;  /* 0x00007300ff0c77ac */ /* 0x000e620008000800 */
[----:B------:R-:W-:Y:S01]  /*0040*/  BSSY.RECONVERGENT B0, `(.L_x_0) ;  /* 0x00000f7000007945 */ /* 0x000fe20003800200 */
[----:B------:R-:W-:Y:S01]  /*0050*/  HFMA2 R3, -RZ, RZ, 0, 0 ;  /* 0x00000000ff037431 */ /* 0x000fe200000001ff */
[----:B------:R-:W2:Y:S04]  /*0060*/  LDCU.64 UR10, c[0x0][0x358] ;  /* 0x00006b00ff0a77ac */ /* 0x000ea80008000a00 */
[----:B------:R-:W0:Y:S02]  /*0070*/  LDC R5, c[0x0][0x360] ;  /* 0x0000d800ff057b82 */ /* 0x000e240000000800 */
[----:B0-----:R-:W-:-:S05]  /*0080*/  IMAD R0, R5, UR4, R2 ;  /* 0x0000000405007c24 */ /* 0x001fca000f8e0202 */
[----:B-1----:R-:W-:-:S13]  /*0090*/  ISETP.GE.AND P0, PT, R0, UR12, PT ;  /* 0x0000000c00007c0c */ /* 0x002fda000bf06270 */
[----:B--2---:R-:W-:Y:S05]  /*00a0*/  @P0 BRA `(.L_x_1) ;  /* 0x0000000c00c00947 */ /* 0x004fea0003800000 */
[----:B------:R-:W0:Y:S01]  /*00b0*/  LDCU UR13, c[0x0][0x39c] ;  /* 0x00007380ff0d77ac */ /* 0x000e220008000800 */
[----:B------:R-:W-:Y:S01]  /*00c0*/  MOV R4, RZ ;  /* 0x000000ff00047202 */ /* 0x000fe20000000f00 */
[----:B0-----:R-:W-:-:S09]  /*00d0*/  UISETP.GE.AND UP0, UPT, UR13, 0x1, UPT ;  /* 0x000000010d00788c */ /* 0x001fd2000bf06270 */
[----:B------:R-:W-:Y:S05]  /*00e0*/  BRA.U !UP0, `(.L_x_2) ;  /* 0x0000000908e87547 */ /* 0x000fea000b800000 */
[----:B------:R-:W-:Y:S01]  /*00f0*/  UISETP.GE.U32.AND UP1, UPT, UR13, 0x8, UPT ;  /* 0x000000080d00788c */ /* 0x000fe2000bf26070 */
[----:B------:R-:W-:Y:S01]  /*0100*/  HFMA2 R4, -RZ, RZ, 0, 0 ;  /* 0x00000000ff047431 */ /* 0x000fe200000001ff */
[----:B------:R-:W-:Y:S02]  /*0110*/  ULOP3.LUT UR8, UR13, 0x7, URZ, 0xc0, !UPT ;  /* 0x000000070d087892 */ /* 0x000fe4000f8ec0ff */
[----:B------:R-:W-:Y:S01]  /*0120*/  IMAD R3, R0, UR13, RZ ;  /* 0x0000000d00037c24 */ /* 0x000fe2000f8e02ff */
[----:B------:R-:W-:Y:S01]  /*0130*/  UMOV UR4, URZ ;  /* 0x000000ff00047c82 */ /* 0x000fe20008000000 */
[----:B------:R-:W-:-:S03]  /*0140*/  UISETP.NE.AND UP0, UPT, UR8, URZ, UPT ;  /* 0x000000ff0800728c */ /* 0x000fc6000bf05270 */
[----:B------:R-:W-:Y:S08]  /*0150*/  BRA.U !UP1, `(.L_x_3) ;  /* 0x0000000509607547 */ /* 0x000ff0000b800000 */
[----:B------:R-:W0:Y:S01]  /*0160*/  LDCU.64 UR6, c[0x0][0x380] ;  /* 0x00007000ff0677ac */ /* 0x000e220008000a00 */
[----:B------:R-:W-:Y:S02]  /*0170*/  MOV R4, RZ ;  /* 0x000000ff00047202 */ /* 0x000fe40000000f00 */
[----:B------:R-:W-:Y:S01]  /*0180*/  MOV R6, R3 ;  /* 0x0000000300067202 */ /* 0x000fe20000000f00 */
[----:B------:R-:W-:-:S04]  /*0190*/  ULOP3.LUT UR4, UR13, 0x7ffffff8, URZ, 0xc0, !UPT ;  /* 0x7ffffff80d047892 */ /* 0x000fc8000f8ec0ff */
[----:B------:R-:W-:Y:S02]  /*01a0*/  UIADD3 UR9, UPT, UPT, -UR4, URZ, URZ ;  /* 0x000000ff04097290 */ /* 0x000fe4000fffe1ff */
[----:B0-----:R-:W-:-:S04]  /*01b0*/  UIADD3 UR5, UP1, UPT, UR6, 0x10, URZ ;  /* 0x0000001006057890 */ /* 0x001fc8000ff3e0ff */
[----:B------:R-:W-:-:S12]  /*01c0*/  UIADD3.X UR6, UPT, UPT, URZ, UR7, URZ, UP1, !UPT ;  /* 0x00000007ff067290 */ /* 0x000fd80008ffe4ff */
.L_x_4:
[----:B------:R-:W-:Y:S02]  /*01d0*/  MOV R16, UR5 ;  /* 0x0000000500107c02 */ /* 0x000fe40008000f00 */
[----:B------:R-:W-:-:S03]  /*01e0*/  MOV R17, UR6 ;  /* 0x0000000600117c02 */ /* 0x000fc60008000f00 */
[----:B------:R-:W-:-:S05]  /*01f0*/  IMAD.WIDE R16, R6, 0x4, R16 ;  /* 0x0000000406107825 */ /* 0x000fca00078e0210 */
[----:B------:R-:W2:Y:S04]  /*0200*/  LDG.E R23, desc[UR10][R16.64+-0x10] ;  /* 0xfffff00a10177981 */ /* 0x000ea8000c1e1900 */
[----:B------:R-:W3:Y:S04]  /*0210*/  LDG.E R19, desc[UR10][R16.64+-0xc] ;  /* 0xfffff40a10137981 */ /* 0x000ee8000c1e1900 */
[----:B------:R-:W4:Y:S04]  /*0220*/  LDG.E R21, desc[UR10][R16.64+-0x8] ;  /* 0xfffff80a10157981 */ /* 0x000f28000c1e1900 */
[----:B------:R-:W5:Y:S04]  /*0230*/  LDG.E R15, desc[UR10][R16.64+-0x4] ;  /* 0xfffffc0a100f7981 */ /* 0x000f68000c1e1900 */
[----:B------:R-:W5:Y:S04]  /*0240*/  LDG.E R11, desc[UR10][R16.64] ;  /* 0x0000000a100b7981 */ /* 0x000f68000c1e1900 */
[----:B------:R-:W5:Y:S04]  /*0250*/  LDG.E R8, desc[UR10][R16.64+0x4] ;  /* 0x0000040a10087981 */ /* 0x000f68000c1e1900 */
[----:B------:R-:W5:Y:S04]  /*0260*/  LDG.E R7, desc[UR10][R16.64+0x8] ;  /* 0x0000080a10077981 */ /* 0x000f68000c1e1900 */
[----:B------:R0:W5:Y:S01]  /*0270*/  LDG.E R9, desc[UR10][R16.64+0xc] ;  /* 0x00000c0a10097981 */ /* 0x000162000c1e1900 */
[----:B------:R-:W-:Y:S01]  /*0280*/  HFMA2 R13, -RZ, RZ, 3.7421875, 0 ;  /* 0x437c0000ff0d7431 */ /* 0x000fe200000001ff */
[----:B------:R-:W-:Y:S01]  /*0290*/  MOV R12, 0x3bbb989d ;  /* 0x3bbb989d000c7802 */ /* 0x000fe20000000f00 */
[----:B------:R-:W-:Y:S01]  /*02a0*/  UIADD3 UR9, UPT, UPT, UR9, 0x8, URZ ;  /* 0x0000000809097890 */ /* 0x000fe2000fffe0ff */
[----:B------:R-:W-:-:S03]  /*02b0*/  IADD3 R6, PT, PT, R6, 0x8, RZ ;  /* 0x0000000806067810 */ /* 0x000fc60007ffe0ff */
[----:B------:R-:W-:Y:S01]  /*02c0*/  UISETP.NE.AND UP1, UPT, UR9, URZ, UPT ;  /* 0x000000ff0900728c */ /* 0x000fe2000bf25270 */
[----:B--2---:R-:W-:-:S04]  /*02d0*/  FFMA.SAT R14, R23, R12, 0.5 ;  /* 0x3f000000170e7423 */ /* 0x004fc8000000200c */
[----:B------:R-:W-:Y:S01]  /*02e0*/  FFMA.RM R14, R14, R13, 12582913 ;  /* 0x4b4000010e0e7423 */ /* 0x000fe2000000400d */
[----:B---3--:R-:W-:-:S03]  /*02f0*/  FFMA.SAT R10, R19, R12, 0.5 ;  /* 0x3f000000130a7423 */ /* 0x008fc6000000200c */
[----:B------:R-:W-:Y:S01]  /*0300*/  FADD R18, R14, -12583039 ;  /* 0xcb40007f0e127421 */ /* 0x000fe20000000000 */
[-C--:B------:R-:W-:Y:S01]  /*0310*/  FFMA.RM R10, R10, R13.reuse, 12582913 ;  /* 0x4b4000010a0a7423 */ /* 0x080fe2000000400d */
[-C--:B----4-:R-:W-:Y:S02]  /*0320*/  FFMA.SAT R22, R21, R12.reuse, 0.5 ;  /* 0x3f00000015167423 */ /* 0x090fe4000000200c */
[C---:B------:R-:W-:Y:S01]  /*0330*/  FFMA R18, R23.reuse, 1.4426950216293334961, -R18 ;  /* 0x3fb8aa3b17127823 */ /* 0x040fe20000000812 */
[----:B------:R-:W-:Y:S01]  /*0340*/  FADD R20, R10, -12583039 ;  /* 0xcb40007f0a147421 */ /* 0x000fe20000000000 */
[-C--:B0-----:R-:W-:Y:S01]  /*0350*/  FFMA.RM R16, R22, R13.reuse, 12582913 ;  /* 0x4b40000116107423 */ /* 0x081fe2000000400d */
[----:B------:R-:W-:Y:S01]  /*0360*/  SHF.L.U32 R27, R10, 0x17, RZ ;  /* 0x000000170a1b7819 */ /* 0x000fe200000006ff */
[----:B------:R-:W-:Y:S01]  /*0370*/  FFMA R17, R23, 1.925963033500011079e-08, R18 ;  /* 0x32a5706017117823 */ /* 0x000fe20000000012 */
[-C--:B-----5:R-:W-:Y:S01]  /*0380*/  FFMA.SAT R18, R15, R12.reuse, 0.5 ;  /* 0x3f0000000f127423 */ /* 0x0a0fe2000000200c */
[C---:B------:R-:W-:Y:S01]  /*0390*/  FFMA R20, R19.reuse, 1.4426950216293334961, -R20 ;  /* 0x3fb8aa3b13147823 */ /* 0x040fe20000000814 */
[----:B------:R-:W-:Y:S01]  /*03a0*/  FADD R22, R16, -12583039 ;  /* 0xcb40007f10167421 */ /* 0x000fe20000000000 */
[-C--:B------:R-:W-:Y:S01]  /*03b0*/  FFMA.SAT R28, R8, R12.reuse, 0.5 ;  /* 0x3f000000081c7423 */ /* 0x080fe2000000200c */
[-C--:B------:R-:W-:Y:S01]  /*03c0*/  FFMA.RM R18, R18, R13.reuse, 12582913 ;  /* 0x4b40000112127423 */ /* 0x080fe2000000400d */
[----:B------:R-:W-:Y:S01]  /*03d0*/  FFMA R19, R19, 1.925963033500011079e-08, R20 ;  /* 0x32a5706013137823 */ /* 0x000fe20000000014 */
[----:B------:R-:W-:Y:S01]  /*03e0*/  FFMA.SAT R20, R11, R12, 0.5 ;  /* 0x3f0000000b147423 */ /* 0x000fe2000000200c */
[C---:B------:R-:W-:Y:S01]  /*03f0*/  FFMA R22, R21.reuse, 1.4426950216293334961, -R22 ;  /* 0x3fb8aa3b15167823 */ /* 0x040fe20000000816 */
[----:B------:R-:W-:Y:S01]  /*0400*/  FADD R24, R18, -12583039 ;  /* 0xcb40007f12187421 */ /* 0x000fe20000000000 */
[----:B------:R-:W0:Y:S01]  /*0410*/  MUFU.EX2 R17, R17 ;  /* 0x0000001100117308 */ /* 0x000e220000000800 */
[----:B------:R-:W-:Y:S01]  /*0420*/  FFMA.RM R20, R20, R13, 12582913 ;  /* 0x4b40000114147423 */ /* 0x000fe2000000400d */
[----:B------:R-:W-:Y:S01]  /*0430*/  FFMA R21, R21, 1.925963033500011079e-08, R22 ;  /* 0x32a5706015157823 */ /* 0x000fe20000000016 */
[----:B------:R-:W-:Y:S01]  /*0440*/  FFMA R24, R15, 1.4426950216293334961, -R24 ;  /* 0x3fb8aa3b0f187823 */ /* 0x000fe20000000818 */
[----:B------:R-:W-:Y:S01]  /*0450*/  SHF.L.U32 R18, R18, 0x17, RZ ;  /* 0x0000001712127819 */ /* 0x000fe200000006ff */
[----:B------:R-:W-:-:S02]  /*0460*/  FADD R26, R20, -12583039 ;  /* 0xcb40007f141a7421 */ /* 0x000fc40000000000 */
[----:B------:R-:W-:Y:S01]  /*0470*/  FFMA R22, R15, 1.925963033500011079e-08, R24 ;  /* 0x32a570600f167823 */ /* 0x000fe20000000018 */
[-C--:B------:R-:W-:Y:S01]  /*0480*/  FFMA.RM R15, R28, R13.reuse, 12582913 ;  /* 0x4b4000011c0f7423 */ /* 0x080fe2000000400d */
[----:B------:R-:W-:Y:S01]  /*0490*/  FFMA R26, R11, 1.4426950216293334961, -R26 ;  /* 0x3fb8aa3b0b1a7823 */ /* 0x000fe2000000081a */
[-C--:B------:R-:W-:Y:S01]  /*04a0*/  FFMA.SAT R24, R7, R12.reuse, 0.5 ;  /* 0x3f00000007187423 */ /* 0x080fe2000000200c */
[----:B------:R-:W1:Y:S01]  /*04b0*/  MUFU.EX2 R19, R19 ;  /* 0x0000001300137308 */ /* 0x000e620000000800 */
[----:B------:R-:W-:Y:S01]  /*04c0*/  FADD R25, R15, -12583039 ;  /* 0xcb40007f0f197421 */ /* 0x000fe20000000000 */
[----:B------:R-:W-:Y:S01]  /*04d0*/  FFMA R23, R11, 1.925963033500011079e-08, R26 ;  /* 0x32a570600b177823 */ /* 0x000fe2000000001a */
[-C--:B------:R-:W-:Y:S01]  /*04e0*/  FFMA.RM R11, R24, R13.reuse, 12582913 ;  /* 0x4b400001180b7423 */ /* 0x080fe2000000400d */
[----:B------:R-:W-:Y:S01]  /*04f0*/  FFMA.SAT R24, R9, R12, 0.5 ;  /* 0x3f00000009187423 */ /* 0x000fe2000000200c */
[----:B------:R-:W-:Y:S02]  /*0500*/  FFMA R25, R8, 1.4426950216293334961, -R25 ;  /* 0x3fb8aa3b08197823 */ /* 0x000fe40000000819 */
[----:B------:R-:W-:Y:S01]  /*0510*/  FADD R12, R11, -12583039 ;  /* 0xcb40007f0b0c7421 */ /* 0x000fe20000000000 */
[----:B------:R-:W2:Y:S01]  /*0520*/  MUFU.EX2 R21, R21 ;  /* 0x0000001500157308 */ /* 0x000ea20000000800 */
[----:B------:R-:W-:Y:S01]  /*0530*/  FFMA.RM R13, R24, R13, 12582913 ;  /* 0x4b400001180d7423 */ /* 0x000fe2000000400d */
[----:B------:R-:W-:Y:S01]  /*0540*/  FFMA R8, R8, 1.925963033500011079e-08, R25 ;  /* 0x32a5706008087823 */ /* 0x000fe20000000019 */
[----:B------:R-:W-:Y:S01]  /*0550*/  SHF.L.U32 R25, R14, 0x17, RZ ;  /* 0x000000170e197819 */ /* 0x000fe200000006ff */
[----:B------:R-:W-:Y:S01]  /*0560*/  FFMA R12, R7, 1.4426950216293334961, -R12 ;  /* 0x3fb8aa3b070c7823 */ /* 0x000fe2000000080c */
[----:B------:R-:W-:Y:S01]  /*0570*/  FADD R10, R13, -12583039 ;  /* 0xcb40007f0d0a7421 */ /* 0x000fe20000000000 */
[----:B------:R-:W-:-:S02]  /*0580*/  SHF.L.U32 R11, R11, 0x17, RZ ;  /* 0x000000170b0b7819 */ /* 0x000fc400000006ff */
[----:B------:R-:W3:Y:S01]  /*0590*/  MUFU.EX2 R22, R22 ;  /* 0x0000001600167308 */ /* 0x000ee20000000800 */
[----:B0-----:R-:W-:Y:S01]  /*05a0*/  FFMA R4, R25, R17, R4 ;  /* 0x0000001119047223 */ /* 0x001fe20000000004 */
[----:B------:R-:W-:Y:S01]  /*05b0*/  FFMA R12, R7, 1.925963033500011079e-08, R12 ;  /* 0x32a57060070c7823 */ /* 0x000fe2000000000c */
[----:B------:R-:W-:Y:S01]  /*05c0*/  FFMA R10, R9, 1.4426950216293334961, -R10 ;  /* 0x3fb8aa3b090a7823 */ /* 0x000fe2000000080a */
[----:B------:R-:W-:Y:S01]  /*05d0*/  SHF.L.U32 R7, R16, 0x17, RZ ;  /* 0x0000001710077819 */ /* 0x000fe200000006ff */
[----:B-1----:R-:W-:Y:S01]  /*05e0*/  FFMA R4, R27, R19, R4 ;  /* 0x000000131b047223 */ /* 0x002fe20000000004 */
[----:B------:R-:W-:Y:S01]  /*05f0*/  SHF.L.U32 R13, R13, 0x17, RZ ;  /* 0x000000170d0d7819 */ /* 0x000fe200000006ff */
[----:B------:R-:W-:Y:S01]  /*0600*/  FFMA R10, R9, 1.925963033500011079e-08, R10 ;  /* 0x32a57060090a7823 */ /* 0x000fe2000000000a */
[----:B------:R-:W0:Y:S01]  /*0610*/  MUFU.EX2 R23, R23 ;  /* 0x0000001700177308 */ /* 0x000e220000000800 */
[----:B--2---:R-:W-:Y:S01]  /*0620*/  FFMA R7, R7, R21, R4 ;  /* 0x0000001507077223 */ /* 0x004fe20000000004 */
[----:B------:R-:W-:-:S02]  /*0630*/  SHF.L.U32 R9, R20, 0x17, RZ ;  /* 0x0000001714097819 */ /* 0x000fc400000006ff */
[----:B------:R-:W-:-:S04]  /*0640*/  SHF.L.U32 R4, R15, 0x17, RZ ;  /* 0x000000170f047819 */ /* 0x000fc800000006ff */
[----:B------:R-:W1:Y:S01]  /*0650*/  MUFU.EX2 R8, R8 ;  /* 0x0000000800087308 */ /* 0x000e620000000800 */
[----:B---3--:R-:W-:-:S07]  /*0660*/  FFMA R18, R18, R22, R7 ;  /* 0x0000001612127223 */ /* 0x008fce0000000007 */
[----:B------:R-:W2:Y:S01]  /*0670*/  MUFU.EX2 R12, R12 ;  /* 0x0000000c000c7308 */ /* 0x000ea20000000800 */
[----:B0-----:R-:W-:-:S07]  /*0680*/  FFMA R9, R9, R23, R18 ;  /* 0x0000001709097223 */ /* 0x001fce0000000012 */
[----:B------:R-:W0:Y:S01]  /*0690*/  MUFU.EX2 R10, R10 ;  /* 0x0000000a000a7308 */ /* 0x000e220000000800 */
[----:B-1----:R-:W-:-:S04]  /*06a0*/  FFMA R4, R4, R8, R9 ;  /* 0x0000000804047223 */ /* 0x002fc80000000009 */
[----:B--2---:R-:W-:-:S04]  /*06b0*/  FFMA R4, R11, R12, R4 ;  /* 0x0000000c0b047223 */ /* 0x004fc80000000004 */
[----:B0-----:R-:W-:Y:S01]  /*06c0*/  FFMA R4, R13, R10, R4 ;  /* 0x0000000a0d047223 */ /* 0x001fe20000000004 */
[----:B------:R-:W-:Y:S06]  /*06d0*/  BRA.U UP1, `(.L_x_4) ;  /* 0xfffffff901bc7547 */ /* 0x000fec000b83ffff */
.L_x_3:
[----:B------:R-:W-:Y:S05]  /*06e0*/  BRA.U !UP0, `(.L_x_2) ;  /* 0x0000000508687547 */ /* 0x000fea000b800000 */
[----:B------:R-:W-:Y:S02]  /*06f0*/  UISETP.GE.U32.AND UP0, UPT, UR8, 0x4, UPT ;  /* 0x000000040800788c */ /* 0x000fe4000bf06070 */
[----:B------:R-:W-:-:S04]  /*0700*/  ULOP3.LUT UR5, UR13, 0x3, URZ, 0xc0, !UPT ;  /* 0x000000030d057892 */ /* 0x000fc8000f8ec0ff */
[----:B------:R-:W-:-:S03]  /*0710*/  UISETP.NE.AND UP1, UPT, UR5, URZ, UPT ;  /* 0x000000ff0500728c */ /* 0x000fc6000bf25270 */
[----:B------:R-:W-:Y:S08]  /*0720*/  BRA.U !UP0, `(.L_x_5) ;  /* 0x0000000108a87547 */ /* 0x000ff0000b800000 */
[----:B------:R-:W0:Y:S01]  /*0730*/  LDC.64 R10, c[0x0][0x380] ;  /* 0x0000e000ff0a7b82 */ /* 0x000e220000000a00 */
[----:B------:R-:W-:-:S05]  /*0740*/  IADD3 R7, PT, PT, R3, UR4, RZ ;  /* 0x0000000403077c10 */ /* 0x000fca000fffe0ff */
[----:B0-----:R-:W-:-:S05]  /*0750*/  IMAD.WIDE R10, R7, 0x4, R10 ;  /* 0x00000004070a7825 */ /* 0x001fca00078e020a */
[----:B------:R-:W2:Y:S04]  /*0760*/  LDG.E R12, desc[UR10][R10.64] ;  /* 0x0000000a0a0c7981 */ /* 0x000ea8000c1e1900 */
[----:B------:R-:W3:Y:S04]  /*0770*/  LDG.E R14, desc[UR10][R10.64+0x4] ;  /* 0x0000040a0a0e7981 */ /* 0x000ee8000c1e1900 */
[----:B------:R-:W4:Y:S04]  /*0780*/  LDG.E R7, desc[UR10][R10.64+0x8] ;  /* 0x0000080a0a077981 */ /* 0x000f28000c1e1900 */
[----:B------:R0:W5:Y:S01]  /*0790*/  LDG.E R6, desc[UR10][R10.64+0xc] ;  /* 0x00000c0a0a067981 */ /* 0x000162000c1e1900 */
[----:B------:R-:W-:Y:S01]  /*07a0*/  HFMA2 R18, -RZ, RZ, 3.7421875, 0 ;  /* 0x437c0000ff127431 */ /* 0x000fe200000001ff */
[----:B------:R-:W-:Y:S01]  /*07b0*/  MOV R17, 0x3bbb989d ;  /* 0x3bbb989d00117802 */ /* 0x000fe20000000f00 */
[----:B------:R-:W-:-:S04]  /*07c0*/  UIADD3 UR4, UPT, UPT, UR4, 0x4, URZ ;  /* 0x0000000404047890 */ /* 0x000fc8000fffe0ff */
[----:B--2---:R-:W-:-:S04]  /*07d0*/  FFMA.SAT R9, R12, R17, 0.5 ;  /* 0x3f0000000c097423 */ /* 0x004fc80000002011 */
[----:B------:R-:W-:Y:S01]  /*07e0*/  FFMA.RM R9, R9, R18, 12582913 ;  /* 0x4b40000109097423 */ /* 0x000fe20000004012 */
[----:B---3--:R-:W-:-:S03]  /*07f0*/  FFMA.SAT R8, R14, R17, 0.5 ;  /* 0x3f0000000e087423 */ /* 0x008fc60000002011 */
[----:B------:R-:W-:Y:S01]  /*0800*/  FADD R13, R9, -12583039 ;  /* 0xcb40007f090d7421 */ /* 0x000fe20000000000 */
[-C--:B------:R-:W-:Y:S01]  /*0810*/  FFMA.RM R8, R8, R18.reuse, 12582913 ;  /* 0x4b40000108087423 */ /* 0x080fe20000004012 */
[-C--:B----4-:R-:W-:Y:S01]  /*0820*/  FFMA.SAT R16, R7, R17.reuse, 0.5 ;  /* 0x3f00000007107423 */ /* 0x090fe20000002011 */
[----:B------:R-:W-:Y:S01]  /*0830*/  SHF.L.U32 R9, R9, 0x17, RZ ;  /* 0x0000001709097819 */ /* 0x000fe200000006ff */
[----:B------:R-:W-:Y:S01]  /*0840*/  FFMA R13, R12, 1.4426950216293334961, -R13 ;  /* 0x3fb8aa3b0c0d7823 */ /* 0x000fe2000000080d */
[----:B------:R-:W-:Y:S01]  /*0850*/  FADD R15, R8, -12583039 ;  /* 0xcb40007f080f7421 */ /* 0x000fe20000000000 */
[-C--:B0-----:R-:W-:Y:S01]  /*0860*/  FFMA.RM R10, R16, R18.reuse, 12582913 ;  /* 0x4b400001100a7423 */ /* 0x081fe20000004012 */
[----:B-----5:R-:W-:Y:S01]  /*0870*/  FFMA.SAT R11, R6, R17, 0.5 ;  /* 0x3f000000060b7423 */ /* 0x020fe20000002011 */
[----:B------:R-:W-:Y:S01]  /*0880*/  FFMA R13, R12, 1.925963033500011079e-08, R13 ;  /* 0x32a570600c0d7823 */ /* 0x000fe2000000000d */
[----:B------:R-:W-:Y:S01]  /*0890*/  FFMA R15, R14, 1.4426950216293334961, -R15 ;  /* 0x3fb8aa3b0e0f7823 */ /* 0x000fe2000000080f */
[----:B------:R-:W-:Y:S01]  /*08a0*/  FADD R12, R10, -12583039 ;  /* 0xcb40007f0a0c7421 */ /* 0x000fe20000000000 */
[----:B------:R-:W-:Y:S01]  /*08b0*/  FFMA.RM R11, R11, R18, 12582913 ;  /* 0x4b4000010b0b7423 */ /* 0x000fe20000004012 */
[----:B------:R-:W-:Y:S01]  /*08c0*/  SHF.L.U32 R8, R8, 0x17, RZ ;  /* 0x0000001708087819 */ /* 0x000fe200000006ff */
[----:B------:R-:W-:Y:S01]  /*08d0*/  FFMA R15, R14, 1.925963033500011079e-08, R15 ;  /* 0x32a570600e0f7823 */ /* 0x000fe2000000000f */
[----:B------:R-:W-:Y:S01]  /*08e0*/  FFMA R12, R7, 1.4426950216293334961, -R12 ;  /* 0x3fb8aa3b070c7823 */ /* 0x000fe2000000080c */
[----:B------:R-:W-:Y:S01]  /*08f0*/  FADD R17, R11, -12583039 ;  /* 0xcb40007f0b117421 */ /* 0x000fe20000000000 */
[----:B------:R-:W0:Y:S02]  /*0900*/  MUFU.EX2 R13, R13 ;  /* 0x0000000d000d7308 */ /* 0x000e240000000800 */
[----:B------:R-:W-:Y:S01]  /*0910*/  FFMA R12, R7, 1.925963033500011079e-08, R12 ;  /* 0x32a57060070c7823 */ /* 0x000fe2000000000c */
[----:B------:R-:W-:Y:S01]  /*0920*/  FFMA R17, R6, 1.4426950216293334961, -R17 ;  /* 0x3fb8aa3b06117823 */ /* 0x000fe20000000811 */
[----:B------:R-:W-:-:S03]  /*0930*/  SHF.L.U32 R7, R10, 0x17, RZ ;  /* 0x000000170a077819 */ /* 0x000fc600000006ff */
[----:B------:R-:W-:Y:S01]  /*0940*/  FFMA R17, R6, 1.925963033500011079e-08, R17 ;  /* 0x32a5706006117823 */ /* 0x000fe20000000011 */
[----:B------:R-:W1:Y:S08]  /*0950*/  MUFU.EX2 R15, R15 ;  /* 0x0000000f000f7308 */ /* 0x000e700000000800 */
[----:B------:R-:W2:Y:S01]  /*0960*/  MUFU.EX2 R12, R12 ;  /* 0x0000000c000c7308 */ /* 0x000ea20000000800 */
[----:B0-----:R-:W-:Y:S01]  /*0970*/  FFMA R9, R9, R13, R4 ;  /* 0x0000000d09097223 */ /* 0x001fe20000000004 */
[----:B------:R-:W-:-:S06]  /*0980*/  SHF.L.U32 R4, R11, 0x17, RZ ;  /* 0x000000170b047819 */ /* 0x000fcc00000006ff */
[----:B------:R-:W0:Y:S01]  /*0990*/  MUFU.EX2 R17, R17 ;  /* 0x0000001100117308 */ /* 0x000e220000000800 */
[----:B-1----:R-:W-:-:S04]  /*09a0*/  FFMA R8, R8, R15, R9 ;  /* 0x0000000f08087223 */ /* 0x002fc80000000009 */
[----:B--2---:R-:W-:-:S04]  /*09b0*/  FFMA R7, R7, R12, R8 ;  /* 0x0000000c07077223 */ /* 0x004fc80000000008 */
[----:B0-----:R-:W-:-:S07]  /*09c0*/  FFMA R4, R4, R17, R7 ;  /* 0x0000001104047223 */ /* 0x001fce0000000007 */
.L_x_5:
[----:B------:R-:W-:Y:S05]  /*09d0*/  BRA.U !UP1, `(.L_x_2) ;  /* 0x0000000109ac7547 */ /* 0x000fea000b800000 */
[----:B------:R-:W-:Y:S02]  /*09e0*/  UISETP.NE.AND UP0, UPT, UR5, 0x1, UPT ;  /* 0x000000010500788c */ /* 0x000fe4000bf05270 */
[----:B------:R-:W-:-:S04]  /*09f0*/  ULOP3.LUT UR6, UR13, 0x1, URZ, 0xc0, !UPT ;  /* 0x000000010d067892 */ /* 0x000fc8000f8ec0ff */
[----:B------:R-:W-:-:S03]  /*0a00*/  UISETP.NE.U32.AND UP1, UPT, UR6, 0x1, UPT ;  /* 0x000000010600788c */ /* 0x000fc6000bf25070 */
[----:B------:R-:W-:Y:S08]  /*0a10*/  BRA.U !UP0, `(.L_x_6) ;  /* 0x0000000108607547 */ /* 0x000ff0000b800000 */
[----:B------:R-:W0:Y:S01]  /*0a20*/  LDC.64 R6, c[0x0][0x380] ;  /* 0x0000e000ff067b82 */ /* 0x000e220000000a00 */
[----:B------:R-:W-:-:S05]  /*0a30*/  IADD3 R9, PT, PT, R3, UR4, RZ ;  /* 0x0000000403097c10 */ /* 0x000fca000fffe0ff */
[----:B0-----:R-:W-:-:S05]  /*0a40*/  IMAD.WIDE R6, R9, 0x4, R6 ;  /* 0x0000000409067825 */ /* 0x001fca00078e0206 */
[----:B------:R-:W2:Y:S04]  /*0a50*/  LDG.E R8, desc[UR10][R6.64] ;  /* 0x0000000a06087981 */ /* 0x000ea8000c1e1900 */
[----:B------:R-:W3:Y:S01]  /*0a60*/  LDG.E R12, desc[UR10][R6.64+0x4] ;  /* 0x0000040a060c7981 */ /* 0x000ee2000c1e1900 */
[----:B------:R-:W-:Y:S01]  /*0a70*/  HFMA2 R11, -RZ, RZ, 3.7421875, 0 ;  /* 0x437c0000ff0b7431 */ /* 0x000fe200000001ff */
[----:B------:R-:W-:Y:S01]  /*0a80*/  MOV R9, 0x3bbb989d ;  /* 0x3bbb989d00097802 */ /* 0x000fe20000000f00 */
[----:B------:R-:W-:-:S04]  /*0a90*/  UIADD3 UR4, UPT, UPT, UR4, 0x2, URZ ;  /* 0x0000000204047890 */ /* 0x000fc8000fffe0ff */
[----:B--2---:R-:W-:-:S04]  /*0aa0*/  FFMA.SAT R10, R8, R9, 0.5 ;  /* 0x3f000000080a7423 */ /* 0x004fc80000002009 */
[----:B------:R-:W-:Y:S01]  /*0ab0*/  FFMA.RM R10, R10, R11, 12582913 ;  /* 0x4b4000010a0a7423 */ /* 0x000fe2000000400b */
[----:B---3--:R-:W-:-:S03]  /*0ac0*/  FFMA.SAT R14, R12, R9, 0.5 ;  /* 0x3f0000000c0e7423 */ /* 0x008fc60000002009 */
[----:B------:R-:W-:Y:S01]  /*0ad0*/  FADD R9, R10, -12583039 ;  /* 0xcb40007f0a097421 */ /* 0x000fe20000000000 */
[----:B------:R-:W-:Y:S01]  /*0ae0*/  FFMA.RM R14, R14, R11, 12582913 ;  /* 0x4b4000010e0e7423 */ /* 0x000fe2000000400b */
[----:B------:R-:W-:Y:S02]  /*0af0*/  SHF.L.U32 R7, R10, 0x17, RZ ;  /* 0x000000170a077819 */ /* 0x000fe400000006ff */
[----:B------:R-:W-:Y:S01]  /*0b00*/  FFMA R9, R8, 1.4426950216293334961, -R9 ;  /* 0x3fb8aa3b08097823 */ /* 0x000fe20000000809 */
[C---:B------:R-:W-:Y:S01]  /*0b10*/  FADD R11, R14.reuse, -12583039 ;  /* 0xcb40007f0e0b7421 */ /* 0x040fe20000000000 */
[----:B------:R-:W-:Y:S02]  /*0b20*/  SHF.L.U32 R13, R14, 0x17, RZ ;  /* 0x000000170e0d7819 */ /* 0x000fe400000006ff */
[----:B------:R-:W-:Y:S01]  /*0b30*/  FFMA R9, R8, 1.925963033500011079e-08, R9 ;  /* 0x32a5706008097823 */ /* 0x000fe20000000009 */
[----:B------:R-:W-:-:S04]  /*0b40*/  FFMA R11, R12, 1.4426950216293334961, -R11 ;  /* 0x3fb8aa3b0c0b7823 */ /* 0x000fc8000000080b */
[----:B------:R-:W-:Y:S01]  /*0b50*/  FFMA R11, R12, 1.925963033500011079e-08, R11 ;  /* 0x32a570600c0b7823 */ /* 0x000fe2000000000b */
[----:B------:R-:W0:Y:S08]  /*0b60*/  MUFU.EX2 R9, R9 ;  /* 0x0000000900097308 */ /* 0x000e300000000800 */
[----:B------:R-:W1:Y:S01]  /*0b70*/  MUFU.EX2 R11, R11 ;  /* 0x0000000b000b7308 */ /* 0x000e620000000800 */
[----:B0-----:R-:W-:-:S04]  /*0b80*/  FFMA R4, R7, R9, R4 ;  /* 0x0000000907047223 */ /* 0x001fc80000000004 */
[----:B-1----:R-:W-:-:S07]  /*0b90*/  FFMA R4, R13, R11, R4 ;  /* 0x0000000b0d047223 */ /* 0x002fce0000000004 */
.L_x_6:
[----:B------:R-:W-:Y:S05]  /*0ba0*/  BRA.U UP1, `(.L_x_2) ;  /* 0x0000000101387547 */ /* 0x000fea000b800000 */
[----:B------:R-:W0:Y:S01]  /*0bb0*/  LDC.64 R6, c[0x0][0x380] ;  /* 0x0000e000ff067b82 */ /* 0x000e220000000a00 */
[----:B------:R-:W-:-:S05]  /*0bc0*/  IADD3 R3, PT, PT, R3, UR4, RZ ;  /* 0x0000000403037c10 */ /* 0x000fca000fffe0ff */
[----:B0-----:R-:W-:-:S06]  /*0bd0*/  IMAD.WIDE R6, R3, 0x4, R6 ;  /* 0x0000000403067825 */ /* 0x001fcc00078e0206 */
[----:B------:R-:W2:Y:S01]  /*0be0*/  LDG.E R6, desc[UR10][R6.64] ;  /* 0x0000000a06067981 */ /* 0x000ea2000c1e1900 */
[----:B------:R-:W-:Y:S01]  /*0bf0*/  HFMA2 R8, -RZ, RZ, 3.7421875, 0 ;  /* 0x437c0000ff087431 */ /* 0x000fe200000001ff */
[----:B------:R-:W-:-:S05]  /*0c00*/  MOV R3, 0x3bbb989d ;  /* 0x3bbb989d00037802 */ /* 0x000fca0000000f00 */
[----:B--2---:R-:W-:-:S04]  /*0c10*/  FFMA.SAT R3, R6, R3, 0.5 ;  /* 0x3f00000006037423 */ /* 0x004fc80000002003 */
[----:B------:R-:W-:-:S04]  /*0c20*/  FFMA.RM R3, R3, R8, 12582913 ;  /* 0x4b40000103037423 */ /* 0x000fc80000004008 */
[C---:B------:R-:W-:Y:S01]  /*0c30*/  FADD R9, R3.reuse, -12583039 ;  /* 0xcb40007f03097421 */ /* 0x040fe20000000000 */
[----:B------:R-:W-:-:S03]  /*0c40*/  SHF.L.U32 R3, R3, 0x17, RZ ;  /* 0x0000001703037819 */ /* 0x000fc600000006ff */
[----:B------:R-:W-:-:S04]  /*0c50*/  FFMA R9, R6, 1.4426950216293334961, -R9 ;  /* 0x3fb8aa3b06097823 */ /* 0x000fc80000000809 */
[----:B------:R-:W-:-:S06]  /*0c60*/  FFMA R9, R6, 1.925963033500011079e-08, R9 ;  /* 0x32a5706006097823 */ /* 0x000fcc0000000009 */
[----:B------:R-:W0:Y:S02]  /*0c70*/  MUFU.EX2 R9, R9 ;  /* 0x0000000900097308 */ /* 0x000e240000000800 */
[----:B0-----:R-:W-:-:S07]  /*0c80*/  FFMA R4, R3, R9, R4 ;  /* 0x0000000903047223 */ /* 0x001fce0000000004 */
.L_x_2:
[----:B------:R-:W0:Y:S08]  /*0c90*/  LDC.64 R6, c[0x0][0x388] ;  /* 0x0000e200ff067b82 */ /* 0x000e300000000a00 */
[----:B------:R-:W1:Y:S01]  /*0ca0*/  LDC.64 R8, c[0x0][0x380] ;  /* 0x0000e000ff087b82 */ /* 0x000e620000000a00 */
[----:B0-----:R-:W-:-:S06]  /*0cb0*/  IMAD.WIDE R6, R0, 0x4, R6 ;  /* 0x0000000400067825 */ /* 0x001fcc00078e0206 */
[----:B------:R-:W2:Y:S01]  /*0cc0*/  LDG.E R7, desc[UR10][R6.64] ;  /* 0x0000000a06077981 */ /* 0x000ea2000c1e1900 */
[----:B------:R-:W-:-:S04]  /*0cd0*/  MOV R13, R4 ;  /* 0x00000004000d7202 */ /* 0x000fc80000000f00 */
[----:B------:R-:W-:-:S13]  /*0ce0*/  FSETP.GEU.AND P0, PT, R13, 1.175494350822287508e-38, PT ;  /* 0x008000000d00780b */ /* 0x000fda0003f0e000 */
[----:B------:R-:W-:Y:S01]  /*0cf0*/  @!P0 FMUL R13, R13, 8388608 ;  /* 0x4b0000000d0d8820 */ /* 0x000fe20000400000 */
[----:B--2---:R-:W-:-:S04]  /*0d00*/  IMAD R3, R0, UR13, R7 ;  /* 0x0000000d00037c24 */ /* 0x004fc8000f8e0207 */
[----:B-1----:R-:W-:-:S05]  /*0d10*/  IMAD.WIDE R8, R3, 0x4, R8 ;  /* 0x0000000403087825 */ /* 0x002fca00078e0208 */
[----:B------:R0:W2:Y:S01]  /*0d20*/  LDG.E R11, desc[UR10][R8.64] ;  /* 0x0000000a080b7981 */ /* 0x0000a2000c1e1900 */
[----:B------:R-:W-:Y:S01]  /*0d30*/  IADD3 R0, PT, PT, R13, -0x3f2aaaab, RZ ;  /* 0xc0d555550d007810 */ /* 0x000fe20007ffe0ff */
[----:B------:R-:W-:Y:S01]  /*0d40*/  BSSY.RECONVERGENT B1, `(.L_x_7) ;  /* 0x0000025000017945 */ /* 0x000fe20003800200 */
[----:B------:R-:W-:Y:S02]  /*0d50*/  MOV R3, 0x3e055027 ;  /* 0x3e05502700037802 */ /* 0x000fe40000000f00 */
[----:B------:R-:W-:-:S04]  /*0d60*/  LOP3.LUT R4, R0, 0xff800000, RZ, 0xc0, !PT ;  /* 0xff80000000047812 */ /* 0x000fc800078ec0ff */
[----:B------:R-:W-:-:S05]  /*0d70*/  IADD3 R0, PT, PT, R13, -R4, RZ ;  /* 0x800000040d007210 */ /* 0x000fca0007ffe0ff */
[----:B------:R-:W-:Y:S01]  /*0d80*/  FADD R6, R0, -1 ;  /* 0xbf80000000067421 */ /* 0x000fe20000000000 */
[----:B------:R-:W-:Y:S02]  /*0d90*/  FSEL R0, RZ, -23, P0 ;  /* 0xc1b80000ff007808 */ /* 0x000fe40000000000 */
[----:B------:R-:W-:Y:S01]  /*0da0*/  ISETP.GT.U32.AND P0, PT, R13, 0x7f7fffff, PT ;  /* 0x7f7fffff0d00780c */ /* 0x000fe20003f04070 */
[----:B------:R-:W-:-:S04]  /*0db0*/  FFMA R3, R6, -R3, 0.14084610342979431152 ;  /* 0x3e1039f606037423 */ /* 0x000fc80000000803 */
[----:B------:R-:W-:-:S04]  /*0dc0*/  FFMA R3, R6, R3, -0.12148627638816833496 ;  /* 0xbdf8cdcc06037423 */ /* 0x000fc80000000003 */
[----:B------:R-:W-:-:S04]  /*0dd0*/  FFMA R3, R6, R3, 0.13980610668659210205 ;  /* 0x3e0f295506037423 */ /* 0x000fc80000000003 */
[----:B------:R-:W-:-:S04]  /*0de0*/  FFMA R3, R6, R3, -0.16684235632419586182 ;  /* 0xbe2ad8b906037423 */ /* 0x000fc80000000003 */
[----:B------:R-:W-:-:S04]  /*0df0*/  FFMA R3, R6, R3, 0.20012299716472625732 ;  /* 0x3e4ced0b06037423 */ /* 0x000fc80000000003 */
[----:B------:R-:W-:-:S04]  /*0e00*/  FFMA R3, R6, R3, -0.24999669194221496582 ;  /* 0xbe7fff2206037423 */ /* 0x000fc80000000003 */
[----:B------:R-:W-:Y:S01]  /*0e10*/  FFMA R7, R6, R3, 0.33333182334899902344 ;  /* 0x3eaaaa7806077423 */ /* 0x000fe20000000003 */
[----:B------:R-:W-:-:S03]  /*0e20*/  I2FP.F32.S32 R3, UR12 ;  /* 0x0000000c00037c45 */ /* 0x000fc60008201400 */
[C---:B0-----:R-:W-:Y:S01]  /*0e30*/  FFMA R9, R6.reuse, R7, -0.5 ;  /* 0xbf00000006097423 */ /* 0x041fe20000000007 */
[----:B------:R-:W-:Y:S02]  /*0e40*/  I2FP.F32.S32 R7, R4 ;  /* 0x0000000400077245 */ /* 0x000fe40000201400 */
[----:B------:R-:W0:Y:S01]  /*0e50*/  MUFU.RCP R4, R3 ;  /* 0x0000000300047308 */ /* 0x000e220000001000 */
[C---:B------:R-:W-:Y:S02]  /*0e60*/  FMUL R9, R6.reuse, R9 ;  /* 0x0000000906097220 */ /* 0x040fe40000400000 */
[----:B------:R-:W-:Y:S02]  /*0e70*/  FFMA R0, R7, 1.1920928955078125e-07, R0 ;  /* 0x3400000007007823 */ /* 0x000fe40000000000 */
[----:B------:R-:W-:Y:S01]  /*0e80*/  FFMA R9, R6, R9, R6 ;  /* 0x0000000906097223 */ /* 0x000fe20000000006 */
[----:B------:R-:W-:-:S03]  /*0e90*/  MOV R6, 0x7f800000 ;  /* 0x7f80000000067802 */ /* 0x000fc60000000f00 */
[----:B------:R-:W-:Y:S02]  /*0ea0*/  FFMA R0, R0, 0.69314718246459960938, R9 ;  /* 0x3f31721800007823 */ /* 0x000fe40000000009 */
[C---:B------:R-:W-:Y:S01]  /*0eb0*/  @P0 FFMA R0, R13.reuse, R6, +INF ;  /* 0x7f8000000d000423 */ /* 0x040fe20000000006 */
[----:B------:R-:W-:-:S04]  /*0ec0*/  FSETP.NEU.AND P0, PT, R13, RZ, PT ;  /* 0x000000ff0d00720b */ /* 0x000fc80003f0d000 */
[----:B------:R-:W-:Y:S01]  /*0ed0*/  FSEL R0, R0, -INF , P0 ;  /* 0xff80000000007808 */ /* 0x000fe20000000000 */
[----:B0-----:R-:W-:-:S04]  /*0ee0*/  FFMA R7, -R3, R4, 1 ;  /* 0x3f80000003077423 */ /* 0x001fc80000000104 */
[----:B------:R-:W-:Y:S01]  /*0ef0*/  FFMA R7, R4, R7, R4 ;  /* 0x0000000704077223 */ /* 0x000fe20000000004 */
[----:B--2---:R-:W-:-:S04]  /*0f00*/  FADD R0, R0, -R11 ;  /* 0x8000000b00007221 */ /* 0x004fc80000000000 */
[----:B------:R-:W0:Y:S01]  /*0f10*/  FCHK P0, R0, R3 ;  /* 0x0000000300007302 */ /* 0x000e220000000000 */
[----:B------:R-:W-:-:S04]  /*0f20*/  FFMA R4, R0, R7, RZ ;  /* 0x0000000700047223 */ /* 0x000fc800000000ff */
[----:B------:R-:W-:-:S04]  /*0f30*/  FFMA R6, -R3, R4, R0 ;  /* 0x0000000403067223 */ /* 0x000fc80000000100 */
[----:B------:R-:W-:Y:S01]  /*0f40*/  FFMA R4, R7, R6, R4 ;  /* 0x0000000607047223 */ /* 0x000fe20000000004 */
[----:B0-----:R-:W-:Y:S06]  /*0f50*/  @!P0 BRA `(.L_x_8) ;  /* 0x00000000000c8947 */ /* 0x001fec0003800000 */
[----:B------:R-:W-:-:S07]  /*0f60*/  MOV R4, 0xf80 ;  /* 0x00000f8000047802 */ /* 0x000fce0000000f00 */
[----:B------:R-:W-:Y:S05]  /*0f70*/  CALL.REL.NOINC `($__internal_0_$__cuda_sm3x_div_rn_noftz_f32_slowpath) ;  /* 0x0000000000b87944 */ /* 0x000fea0003c00000 */
[----:B------:R-:W-:-:S07]  /*0f80*/  MOV R4, R0 ;  /* 0x0000000000047202 */ /* 0x000fce0000000f00 */
.L_x_8:
[----:B------:R-:W-:Y:S05]  /*0f90*/  BSYNC.RECONVERGENT B1 ;  /* 0x0000000000017941 */ /* 0x000fea0003800200 */
.L_x_7:
[----:B------:R-:W-:-:S07]  /*0fa0*/  MOV R3, R4 ;  /* 0x0000000400037202 */ /* 0x000fce0000000f00 */
.L_x_1:
[----:B------:R-:W-:Y:S05]  /*0fb0*/  BSYNC.RECONVERGENT B0 ;  /* 0x0000000000007941 */ /* 0x000fea0003800200 */
.L_x_0:
[----:B------:R-:W0:Y:S01]  /*0fc0*/  SHFL.DOWN PT, R0, R3, 0x10, 0x1f ;  /* 0x0a001f0003007f89 */ /* 0x000e2200000e0000 */
[----:B------:R-:W-:Y:S02]  /*0fd0*/  LOP3.LUT P0, RZ, R2, 0x1f, RZ, 0xc0, !PT ;  /* 0x0000001f02ff7812 */ /* 0x000fe4000780c0ff */
[----:B------:R-:W-:-:S04]  /*0fe0*/  SHF.R.U32.HI R5, RZ, 0x5, R5 ;  /* 0x00000005ff057819 */ /* 0x000fc80000011605 */
[----:B------:R-:W-:-:S07]  /*0ff0*/  ISETP.GE.U32.AND P1, PT, R2, R5, PT ;  /* 0x000000050200720c */ /* 0x000fce0003f26070 */
[----:B------:R-:W1:Y:S01]  /*1000*/  @!P0 S2R R11, SR_CgaCtaId ;  /* 0x00000000000b8919 */ /* 0x000e620000008800 */
[----:B------:R-:W-:Y:S01]  /*1010*/  @!P0 MOV R8, 0x400 ;  /* 0x0000040000088802 */ /* 0x000fe20000000f00 */
[----:B0-----:R-:W-:Y:S01]  /*1020*/  FADD R0, R0, R3 ;  /* 0x0000000300007221 */ /* 0x001fe20000000000 */
[----:B------:R-:W-:-:S04]  /*1030*/  @!P0 SHF.R.U32.HI R3, RZ, 0x3, R2 ;  /* 0x00000003ff038819 */ /* 0x000fc80000011602 */
[----:B------:R-:W0:Y:S01]  /*1040*/  SHFL.DOWN PT, R7, R0, 0x8, 0x1f ;  /* 0x09001f0000077f89 */ /* 0x000e2200000e0000 */
[----:B------:R-:W-:Y:S02]  /*1050*/  @!P0 LOP3.LUT R3, R3, 0x7c, RZ, 0xc0, !PT ;  /* 0x0000007c03038812 */ /* 0x000fe400078ec0ff */
[----:B-1----:R-:W-:-:S04]  /*1060*/  @!P0 LEA R8, R11, R8, 0x18 ;  /* 0x000000080b088211 */ /* 0x002fc800078ec0ff */
[----:B------:R-:W-:Y:S01]  /*1070*/  @!P0 IADD3 R3, PT, PT, R3, R8, RZ ;  /* 0x0000000803038210 */ /* 0x000fe20007ffe0ff */
[----:B0-----:R-:W-:-:S05]  /*1080*/  FADD R7, R0, R7 ;  /* 0x0000000700077221 */ /* 0x001fca0000000000 */
[----:B------:R-:W0:Y:S02]  /*1090*/  SHFL.DOWN PT, R4, R7, 0x4, 0x1f ;  /* 0x08801f0007047f89 */ /* 0x000e2400000e0000 */
[----:B0-----:R-:W-:-:S05]  /*10a0*/  FADD R4, R7, R4 ;  /* 0x0000000407047221 */ /* 0x001fca0000000000 */
[----:B------:R-:W0:Y:S02]  /*10b0*/  SHFL.DOWN PT, R9, R4, 0x2, 0x1f ;  /* 0x08401f0004097f89 */ /* 0x000e2400000e0000 */
[----:B0-----:R-:W-:-:S05]  /*10c0*/  FADD R9, R4, R9 ;  /* 0x0000000904097221 */ /* 0x001fca0000000000 */
[----:B------:R-:W0:Y:S02]  /*10d0*/  SHFL.DOWN PT, R6, R9, 0x1, 0x1f ;  /* 0x08201f0009067f89 */ /* 0x000e2400000e0000 */
[----:B0-----:R-:W-:-:S05]  /*10e0*/  FADD R6, R9, R6 ;  /* 0x0000000609067221 */ /* 0x001fca0000000000 */
[----:B------:R0:W-:Y:S01]  /*10f0*/  @!P0 STS [R3], R6 ;  /* 0x0000000603008388 */ /* 0x0001e20000000800 */
[----:B------:R-:W-:Y:S06]  /*1100*/  BAR.SYNC.DEFER_BLOCKING 0x0 ;  /* 0x0000000000007b1d */ /* 0x000fec0000010000 */
[----:B------:R-:W-:Y:S05]  /*1110*/  @P1 EXIT ;  /* 0x000000000000194d */ /* 0x000fea0003800000 */
[----:B------:R-:W1:Y:S01]  /*1120*/  S2UR UR5, SR_CgaCtaId ;  /* 0x00000000000579c3 */ /* 0x000e620000008800 */
[----:B------:R-:W-:Y:S01]  /*1130*/  UMOV UR4, 0x400 ;  /* 0x0000040000047882 */ /* 0x000fe20000000000 */
[----:B------:R-:W-:Y:S01]  /*1140*/  ISETP.NE.AND P0, PT, R2, RZ, PT ;  /* 0x000000ff0200720c */ /* 0x000fe20003f05270 */
[----:B-1----:R-:W-:-:S06]  /*1150*/  ULEA UR4, UR5, UR4, 0x18 ;  /* 0x0000000405047291 */ /* 0x002fcc000f8ec0ff */
[----:B------:R-:W-:-:S06]  /*1160*/  LEA R0, R2, UR4, 0x2 ;  /* 0x0000000402007c11 */ /* 0x000fcc000f8e10ff */
[----:B------:R-:W0:Y:S04]  /*1170*/  LDS R0, [R0] ;  /* 0x0000000000007984 */ /* 0x000e280000000800 */
[----:B0-----:R-:W0:Y:S02]  /*1180*/  SHFL.DOWN PT, R3, R0, 0x10, 0x1f ;  /* 0x0a001f0000037f89 */ /* 0x001e2400000e0000 */
[----:B0-----:R-:W-:-:S05]  /*1190*/  FADD R3, R0, R3 ;  /* 0x0000000300037221 */ /* 0x001fca0000000000 */
[----:B------:R-:W0:Y:S02]  /*11a0*/  SHFL.DOWN PT, R4, R3, 0x8, 0x1f ;  /* 0x09001f0003047f89 */ /* 0x000e2400000e0000 */
[----:B0-----:R-:W-:-:S05]  /*11b0*/  FADD R4, R3, R4 ;  /* 0x0000000403047221 */ /* 0x001fca0000000000 */
[----:B------:R-:W0:Y:S02]  /*11c0*/  SHFL.DOWN PT, R5, R4, 0x4, 0x1f ;  /* 0x08801f0004057f89 */ /* 0x000e2400000e0000 */
[----:B0-----:R-:W-:-:S05]  /*11d0*/  FADD R5, R4, R5 ;  /* 0x0000000504057221 */ /* 0x001fca0000000000 */
[----:B------:R-:W0:Y:S02]  /*11e0*/  SHFL.DOWN PT, R6, R5, 0x2, 0x1f ;  /* 0x08401f0005067f89 */ /* 0x000e2400000e0000 */
[----:B0-----:R-:W-:-:S05]  /*11f0*/  FADD R6, R5, R6 ;  /* 0x0000000605067221 */ /* 0x001fca0000000000 */
[----:B------:R0:W1:Y:S01]  /*1200*/  SHFL.DOWN PT, R7, R6, 0x1, 0x1f ;  /* 0x08201f0006077f89 */ /* 0x00006200000e0000 */
[----:B------:R-:W-:Y:S05]  /*1210*/  @P0 EXIT ;  /* 0x000000000000094d */ /* 0x000fea0003800000 */
[----:B------:R-:W2:Y:S01]  /*1220*/  LDC.64 R2, c[0x0][0x390] ;  /* 0x0000e400ff027b82 */ /* 0x000ea20000000a00 */
[----:B-1----:R-:W-:-:S05]  /*1230*/  FADD R7, R6, R7 ;  /* 0x0000000706077221 */ /* 0x002fca0000000000 */
[----:B--2---:R-:W-:Y:S01]  /*1240*/  REDG.E.ADD.F32.FTZ.RN.STRONG.GPU desc[UR10][R2.64], R7 ;  /* 0x00000007020079a6 */ /* 0x004fe2000c12f30a */
[----:B------:R-:W-:Y:S05]  /*1250*/  EXIT ;  /* 0x000000000000794d */ /* 0x000fea0003800000 */
        .weak           $__internal_0_$__cuda_sm3x_div_rn_noftz_f32_slowpath
        .type           $__internal_0_$__cuda_sm3x_div_rn_noftz_f32_slowpath,@function
        .size           $__internal_0_$__cuda_sm3x_div_rn_noftz_f32_slowpath,(.L_x_21 - $__internal_0_$__cuda_sm3x_div_rn_noftz_f32_slowpath)
$__internal_0_$__cuda_sm3x_div_rn_noftz_f32_slowpath:
[----:B------:R-:W-:Y:S01]  /*1260*/  SHF.R.U32.HI R7, RZ, 0x17, R3 ;  /* 0x00000017ff077819 */ /* 0x000fe20000011603 */
[----:B------:R-:W-:Y:S01]  /*1270*/  BSSY.RECONVERGENT B2, `(.L_x_9) ;  /* 0x0000064000027945 */ /* 0x000fe20003800200 */
[----:B------:R-:W-:Y:S02]  /*1280*/  SHF.R.U32.HI R6, RZ, 0x17, R0 ;  /* 0x00000017ff067819 */ /* 0x000fe40000011600 */
[----:B------:R-:W-:Y:S02]  /*1290*/  LOP3.LUT R7, R7, 0xff, RZ, 0xc0, !PT ;  /* 0x000000ff07077812 */ /* 0x000fe400078ec0ff */
[----:B------:R-:W-:Y:S02]  /*12a0*/  LOP3.LUT R12, R6, 0xff, RZ, 0xc0, !PT ;  /* 0x000000ff060c7812 */ /* 0x000fe400078ec0ff */
[----:B------:R-:W-:Y:S02]  /*12b0*/  IADD3 R10, PT, PT, R7, -0x1, RZ ;  /* 0xffffffff070a7810 */ /* 0x000fe40007ffe0ff */
[----:B------:R-:W-:-:S02]  /*12c0*/  IADD3 R11, PT, PT, R12, -0x1, RZ ;  /* 0xffffffff0c0b7810 */ /* 0x000fc40007ffe0ff */
[----:B------:R-:W-:Y:S02]  /*12d0*/  ISETP.GT.U32.AND P0, PT, R10, 0xfd, PT ;  /* 0x000000fd0a00780c */ /* 0x000fe40003f04070 */
[----:B------:R-:W-:Y:S02]  /*12e0*/  MOV R6, R0 ;  /* 0x0000000000067202 */ /* 0x000fe40000000f00 */
[----:B------:R-:W-:Y:S02]  /*12f0*/  ISETP.GT.U32.OR P0, PT, R11, 0xfd, P0 ;  /* 0x000000fd0b00780c */ /* 0x000fe40000704470 */
[----:B------:R-:W-:-:S11]  /*1300*/  MOV R9, R3 ;  /* 0x0000000300097202 */ /* 0x000fd60000000f00 */
[----:B------:R-:W-:Y:S01]  /*1310*/  @!P0 MOV R8, RZ ;  /* 0x000000ff00088202 */ /* 0x000fe20000000f00 */
[----:B------:R-:W-:Y:S06]  /*1320*/  @!P0 BRA `(.L_x_10) ;  /* 0x00000000005c8947 */ /* 0x000fec0003800000 */
[----:B------:R-:W-:Y:S02]  /*1330*/  FSETP.GTU.FTZ.AND P0, PT, |R0|, +INF , PT ;  /* 0x7f8000000000780b */ /* 0x000fe40003f1c200 */
[----:B------:R-:W-:-:S04]  /*1340*/  FSETP.GTU.FTZ.AND P1, PT, |R3|, +INF , PT ;  /* 0x7f8000000300780b */ /* 0x000fc80003f3c200 */
[----:B------:R-:W-:-:S13]  /*1350*/  PLOP3.LUT P0, PT, P0, P1, PT, 0xf8, 0x8f ;  /* 0x00000000008f781c */ /* 0x000fda0000703f70 */
[----:B------:R-:W-:Y:S05]  /*1360*/  @P0 BRA `(.L_x_11) ;  /* 0x00000004004c0947 */ /* 0x000fea0003800000 */
[----:B------:R-:W-:-:S13]  /*1370*/  LOP3.LUT P0, RZ, R9, 0x7fffffff, R6, 0xc8, !PT ;  /* 0x7fffffff09ff7812 */ /* 0x000fda000780c806 */
[----:B------:R-:W-:Y:S05]  /*1380*/  @!P0 BRA `(.L_x_12) ;  /* 0x00000004003c8947 */ /* 0x000fea0003800000 */
[C---:B------:R-:W-:Y:S02]  /*1390*/  FSETP.NEU.FTZ.AND P2, PT, |R0|.reuse, +INF , PT ;  /* 0x7f8000000000780b */ /* 0x040fe40003f5d200 */
[----:B------:R-:W-:Y:S02]  /*13a0*/  FSETP.NEU.FTZ.AND P1, PT, |R3|, +INF , PT ;  /* 0x7f8000000300780b */ /* 0x000fe40003f3d200 */
[----:B------:R-:W-:-:S11]  /*13b0*/  FSETP.NEU.FTZ.AND P0, PT, |R0|, +INF , PT ;  /* 0x7f8000000000780b */ /* 0x000fd60003f1d200 */
[----:B------:R-:W-:Y:S05]  /*13c0*/  @!P1 BRA !P2, `(.L_x_12) ;  /* 0x00000004002c9947 */ /* 0x000fea0005000000 */
[----:B------:R-:W-:-:S04]  /*13d0*/  LOP3.LUT P2, RZ, R6, 0x7fffffff, RZ, 0xc0, !PT ;  /* 0x7fffffff06ff7812 */ /* 0x000fc8000784c0ff */
[----:B------:R-:W-:-:S13]  /*13e0*/  PLOP3.LUT P1, PT, P1, P2, PT, 0x2f, 0xf2 ;  /* 0x0000000000f2781c */ /* 0x000fda0000f24577 */
[----:B------:R-:W-:Y:S05]  /*13f0*/  @P1 BRA `(.L_x_13) ;  /* 0x0000000400181947 */ /* 0x000fea0003800000 */
[----:B------:R-:W-:-:S04]  /*1400*/  LOP3.LUT P1, RZ, R9, 0x7fffffff, RZ, 0xc0, !PT ;  /* 0x7fffffff09ff7812 */ /* 0x000fc8000782c0ff */
[----:B------:R-:W-:-:S13]  /*1410*/  PLOP3.LUT P0, PT, P0, P1, PT, 0x2f, 0xf2 ;  /* 0x0000000000f2781c */ /* 0x000fda0000702577 */
[----:B------:R-:W-:Y:S05]  /*1420*/  @P0 BRA `(.L_x_14) ;  /* 0x0000000400000947 */ /* 0x000fea0003800000 */
[----:B------:R-:W-:Y:S02]  /*1430*/  ISETP.GE.AND P0, PT, R11, RZ, PT ;  /* 0x000000ff0b00720c */ /* 0x000fe40003f06270 */
[----:B------:R-:W-:-:S11]  /*1440*/  ISETP.GE.AND P1, PT, R10, RZ, PT ;  /* 0x000000ff0a00720c */ /* 0x000fd60003f26270 */
[----:B------:R-:W-:Y:S01]  /*1450*/  @P0 MOV R8, RZ ;  /* 0x000000ff00080202 */ /* 0x000fe20000000f00 */
[----:B------:R-:W-:Y:S01]  /*1460*/  @!P0 FFMA R6, R0, 1.84467440737095516160e+19, RZ ;  /* 0x5f80000000068823 */ /* 0x000fe200000000ff */
[----:B------:R-:W-:Y:S01]  /*1470*/  @!P0 MOV R8, 0xffffffc0 ;  /* 0xffffffc000088802 */ /* 0x000fe20000000f00 */
[----:B------:R-:W-:-:S03]  /*1480*/  @!P1 FFMA R9, R3, 1.84467440737095516160e+19, RZ ;  /* 0x5f80000003099823 */ /* 0x000fc600000000ff */
[----:B------:R-:W-:-:S07]  /*1490*/  @!P1 IADD3 R8, PT, PT, R8, 0x40, RZ ;  /* 0x0000004008089810 */ /* 0x000fce0007ffe0ff */
.L_x_10:
[----:B------:R-:W-:Y:S01]  /*14a0*/  LEA R0, R7, 0xc0800000, 0x17 ;  /* 0xc080000007007811 */ /* 0x000fe200078eb8ff */
[----:B------:R-:W-:Y:S01]  /*14b0*/  BSSY.RECONVERGENT B3, `(.L_x_15) ;  /* 0x0000036000037945 */ /* 0x000fe20003800200 */
[----:B------:R-:W-:Y:S02]  /*14c0*/  IADD3 R3, PT, PT, R12, -0x7f, RZ ;  /* 0xffffff810c037810 */ /* 0x000fe40007ffe0ff */
[----:B------:R-:W-:Y:S02]  /*14d0*/  IADD3 R9, PT, PT, -R0, R9, RZ ;  /* 0x0000000900097210 */ /* 0x000fe40007ffe1ff */
[C---:B------:R-:W-:Y:S01]  /*14e0*/  IADD3 R7, PT, PT, R3.reuse, 0x7f, -R7 ;  /* 0x0000007f03077810 */ /* 0x040fe20007ffe807 */
[----:B------:R-:W-:Y:S01]  /*14f0*/  IMAD R0, R3, -0x800000, R6 ;  /* 0xff80000003007824 */ /* 0x000fe200078e0206 */
[----:B------:R-:W0:Y:S01]  /*1500*/  MUFU.RCP R10, R9 ;  /* 0x00000009000a7308 */ /* 0x000e220000001000 */
[----:B------:R-:W-:Y:S01]  /*1510*/  FADD.FTZ R11, -R9, -RZ ;  /* 0x800000ff090b7221 */ /* 0x000fe20000010100 */
[----:B------:R-:W-:-:S03]  /*1520*/  IADD3 R7, PT, PT, R7, R8, RZ ;  /* 0x0000000807077210 */ /* 0x000fc60007ffe0ff */
[----:B0-----:R-:W-:-:S04]  /*1530*/  FFMA R13, R10, R11, 1 ;  /* 0x3f8000000a0d7423 */ /* 0x001fc8000000000b */
[----:B------:R-:W-:-:S04]  /*1540*/  FFMA R15, R10, R13, R10 ;  /* 0x0000000d0a0f7223 */ /* 0x000fc8000000000a */
[----:B------:R-:W-:-:S04]  /*1550*/  FFMA R6, R0, R15, RZ ;  /* 0x0000000f00067223 */ /* 0x000fc800000000ff */
[----:B------:R-:W-:-:S04]  /*1560*/  FFMA R13, R11, R6, R0 ;  /* 0x000000060b0d7223 */ /* 0x000fc80000000000 */
[----:B------:R-:W-:-:S04]  /*1570*/  FFMA R6, R15, R13, R6 ;  /* 0x0000000d0f067223 */ /* 0x000fc80000000006 */
[----:B------:R-:W-:-:S04]  /*1580*/  FFMA R11, R11, R6, R0 ;  /* 0x000000060b0b7223 */ /* 0x000fc80000000000 */
[----:B------:R-:W-:-:S05]  /*1590*/  FFMA R0, R15, R11, R6 ;  /* 0x0000000b0f007223 */ /* 0x000fca0000000006 */
[----:B------:R-:W-:-:S04]  /*15a0*/  SHF.R.U32.HI R3, RZ, 0x17, R0 ;  /* 0x00000017ff037819 */ /* 0x000fc80000011600 */
[----:B------:R-:W-:-:S04]  /*15b0*/  LOP3.LUT R3, R3, 0xff, RZ, 0xc0, !PT ;  /* 0x000000ff03037812 */ /* 0x000fc800078ec0ff */
[----:B------:R-:W-:-:S04]  /*15c0*/  IADD3 R9, PT, PT, R3, R7, RZ ;  /* 0x0000000703097210 */ /* 0x000fc80007ffe0ff */
[----:B------:R-:W-:-:S04]  /*15d0*/  IADD3 R3, PT, PT, R9, -0x1, RZ ;  /* 0xffffffff09037810 */ /* 0x000fc80007ffe0ff */
[----:B------:R-:W-:-:S13]  /*15e0*/  ISETP.GE.U32.AND P0, PT, R3, 0xfe, PT ;  /* 0x000000fe0300780c */ /* 0x000fda0003f06070 */
[----:B------:R-:W-:Y:S05]  /*15f0*/  @!P0 BRA `(.L_x_16) ;  /* 0x0000000000808947 */ /* 0x000fea0003800000 */
[----:B------:R-:W-:-:S13]  /*1600*/  ISETP.GT.AND P0, PT, R9, 0xfe, PT ;  /* 0x000000fe0900780c */ /* 0x000fda0003f04270 */
[----:B------:R-:W-:Y:S05]  /*1610*/  @P0 BRA `(.L_x_17) ;  /* 0x00000000006c0947 */ /* 0x000fea0003800000 */
[----:B------:R-:W-:-:S13]  /*1620*/  ISETP.GE.AND P0, PT, R9, 0x1, PT ;  /* 0x000000010900780c */ /* 0x000fda0003f06270 */
[----:B------:R-:W-:Y:S05]  /*1630*/  @P0 BRA `(.L_x_18) ;  /* 0x0000000000740947 */ /* 0x000fea0003800000 */
[----:B------:R-:W-:Y:S02]  /*1640*/  ISETP.GE.AND P0, PT, R9, -0x18, PT ;  /* 0xffffffe80900780c */ /* 0x000fe40003f06270 */
[----:B------:R-:W-:-:S11]  /*1650*/  LOP3.LUT R0, R0, 0x80000000, RZ, 0xc0, !PT ;  /* 0x8000000000007812 */ /* 0x000fd600078ec0ff */
[----:B------:R-:W-:Y:S05]  /*1660*/  @!P0 BRA `(.L_x_18) ;  /* 0x0000000000688947 */ /* 0x000fea0003800000 */
[-CC-:B------:R-:W-:Y:S01]  /*1670*/  FFMA.RZ R3, R15, R11.reuse, R6.reuse ;  /* 0x0000000b0f037223 */ /* 0x180fe2000000c006 */
[C---:B------:R-:W-:Y:S02]  /*1680*/  IADD3 R8, PT, PT, R9.reuse, 0x20, RZ ;  /* 0x0000002009087810 */ /* 0x040fe40007ffe0ff */
[----:B------:R-:W-:Y:S02]  /*1690*/  ISETP.NE.AND P2, PT, R9, RZ, PT ;  /* 0x000000ff0900720c */ /* 0x000fe40003f45270 */
[----:B------:R-:W-:Y:S01]  /*16a0*/  LOP3.LUT R7, R3, 0x7fffff, RZ, 0xc0, !PT ;  /* 0x007fffff03077812 */ /* 0x000fe200078ec0ff */
[CCC-:B------:R-:W-:Y:S01]  /*16b0*/  FFMA.RP R3, R15.reuse, R11.reuse, R6.reuse ;  /* 0x0000000b0f037223 */ /* 0x1c0fe20000008006 */
[----:B------:R-:W-:Y:S01]  /*16c0*/  FFMA.RM R6, R15, R11, R6 ;  /* 0x0000000b0f067223 */ /* 0x000fe20000004006 */
[----:B------:R-:W-:Y:S02]  /*16d0*/  ISETP.NE.AND P1, PT, R9, RZ, PT ;  /* 0x000000ff0900720c */ /* 0x000fe40003f25270 */
[----:B------:R-:W-:-:S02]  /*16e0*/  LOP3.LUT R7, R7, 0x800000, RZ, 0xfc, !PT ;  /* 0x0080000007077812 */ /* 0x000fc400078efcff */
[----:B------:R-:W-:Y:S02]  /*16f0*/  IADD3 R9, PT, PT, -R9, RZ, RZ ;  /* 0x000000ff09097210 */ /* 0x000fe40007ffe1ff */
[----:B------:R-:W-:Y:S02]  /*1700*/  SHF.L.U32 R8, R7, R8, RZ ;  /* 0x0000000807087219 */ /* 0x000fe400000006ff */
[----:B------:R-:W-:Y:S02]  /*1710*/  FSETP.NEU.FTZ.AND P0, PT, R3, R6, PT ;  /* 0x000000060300720b */ /* 0x000fe40003f1d000 */
[----:B------:R-:W-:Y:S02]  /*1720*/  SEL R6, R9, RZ, P2 ;  /* 0x000000ff09067207 */ /* 0x000fe40001000000 */
[----:B------:R-:W-:Y:S02]  /*1730*/  ISETP.NE.AND P1, PT, R8, RZ, P1 ;  /* 0x000000ff0800720c */ /* 0x000fe40000f25270 */
[----:B------:R-:W-:-:S02]  /*1740*/  SHF.R.U32.HI R6, RZ, R6, R7 ;  /* 0x00000006ff067219 */ /* 0x000fc40000011607 */
[----:B------:R-:W-:Y:S02]  /*1750*/  PLOP3.LUT P0, PT, P0, P1, PT, 0xf8, 0x8f ;  /* 0x00000000008f781c */ /* 0x000fe40000703f70 */
[----:B------:R-:W-:Y:S02]  /*1760*/  SHF.R.U32.HI R8, RZ, 0x1, R6 ;  /* 0x00000001ff087819 */ /* 0x000fe40000011606 */
[----:B------:R-:W-:-:S04]  /*1770*/  SEL R3, RZ, 0x1, !P0 ;  /* 0x00000001ff037807 */ /* 0x000fc80004000000 */
[----:B------:R-:W-:-:S04]  /*1780*/  LOP3.LUT R3, R3, 0x1, R8, 0xf8, !PT ;  /* 0x0000000103037812 */ /* 0x000fc800078ef808 */
[----:B------:R-:W-:-:S04]  /*1790*/  LOP3.LUT R3, R3, R6, RZ, 0xc0, !PT ;  /* 0x0000000603037212 */ /* 0x000fc800078ec0ff */
[----:B------:R-:W-:-:S04]  /*17a0*/  IADD3 R3, PT, PT, R8, R3, RZ ;  /* 0x0000000308037210 */ /* 0x000fc80007ffe0ff */
[----:B------:R-:W-:Y:S01]  /*17b0*/  LOP3.LUT R0, R3, R0, RZ, 0xfc, !PT ;  /* 0x0000000003007212 */ /* 0x000fe200078efcff */
[----:B------:R-:W-:Y:S06]  /*17c0*/  BRA `(.L_x_18) ;  /* 0x0000000000107947 */ /* 0x000fec0003800000 */
.L_x_17:
[----:B------:R-:W-:-:S04]  /*17d0*/  LOP3.LUT R0, R0, 0x80000000, RZ, 0xc0, !PT ;  /* 0x8000000000007812 */ /* 0x000fc800078ec0ff */
[----:B------:R-:W-:Y:S01]  /*17e0*/  LOP3.LUT R0, R0, 0x7f800000, RZ, 0xfc, !PT ;  /* 0x7f80000000007812 */ /* 0x000fe200078efcff */
[----:B------:R-:W-:Y:S06]  /*17f0*/  BRA `(.L_x_18) ;  /* 0x0000000000047947 */ /* 0x000fec0003800000 */
.L_x_16:
[----:B------:R-:W-:-:S07]  /*1800*/  LEA R0, R7, R0, 0x17 ;  /* 0x0000000007007211 */ /* 0x000fce00078eb8ff */
.L_x_18:
[----:B------:R-:W-:Y:S05]  /*1810*/  BSYNC.RECONVERGENT B3 ;  /* 0x0000000000037941 */ /* 0x000fea0003800200 */
.L_x_15:
[----:B------:R-:W-:Y:S05]  /*1820*/  BRA `(.L_x_19) ;  /* 0x0000000000207947 */ /* 0x000fea0003800000 */
.L_x_14:
[----:B------:R-:W-:-:S04]  /*1830*/  LOP3.LUT R0, R9, 0x80000000, R6, 0x48, !PT ;  /* 0x8000000009007812 */ /* 0x000fc800078e4806 */
[----:B------:R-:W-:Y:S01]  /*1840*/  LOP3.LUT R0, R0, 0x7f800000, RZ, 0xfc, !PT ;  /* 0x7f80000000007812 */ /* 0x000fe200078efcff */
[----:B------:R-:W-:Y:S06]  /*1850*/  BRA `(.L_x_19) ;  /* 0x0000000000147947 */ /* 0x000fec0003800000 */
.L_x_13:
[----:B------:R-:W-:Y:S01]  /*1860*/  LOP3.LUT R0, R9, 0x80000000, R6, 0x48, !PT ;  /* 0x8000000009007812 */ /* 0x000fe200078e4806 */
[----:B------:R-:W-:Y:S06]  /*1870*/  BRA `(.L_x_19) ;  /* 0x00000000000c7947 */ /* 0x000fec0003800000 */
.L_x_12:
[----:B------:R-:W0:Y:S01]  /*1880*/  MUFU.RSQ R0, -QNAN ;  /* 0xffc0000000007908 */ /* 0x000e220000001400 */
[----:B------:R-:W-:Y:S05]  /*1890*/  BRA `(.L_x_19) ;  /* 0x0000000000047947 */ /* 0x000fea0003800000 */
.L_x_11:
[----:B------:R-:W-:-:S07]  /*18a0*/  FADD.FTZ R0, R0, R3 ;  /* 0x0000000300007221 */ /* 0x000fce0000010000 */
.L_x_19:
[----:B------:R-:W-:Y:S05]  /*18b0*/  BSYNC.RECONVERGENT B2 ;  /* 0x0000000000027941 */ /* 0x000fea0003800200 */
.L_x_9:
[----:B------:R-:W-:Y:S01]  /*18c0*/  HFMA2 R7, -RZ, RZ, 0, 0 ;  /* 0x00000000ff077431 */ /* 0x000fe200000001ff */
[----:B------:R-:W-:-:S04]  /*18d0*/  MOV R6, R4 ;  /* 0x0000000400067202 */ /* 0x000fc80000000f00 */
[----:B0-----:R-:W-:Y:S05]  /*18e0*/  RET.REL.NODEC R6 `(_Z18cross_entropy_lossPKfPKiPfii) ;  /* 0xffffffe406c47950 */ /* 0x001fea0003c3ffff */
.L_x_20:
[----:B------:R-:W-:-:S00]  /*18f0*/  BRA `(.L_x_20) ;  /* 0xfffffffc00fc7947 */ /* 0x000fc0000383ffff */
[----:B------:R-:W-:-:S00]  /*1900*/  NOP ;  /* 0x0000000000007918 */ /* 0x000fc00000000000 */
[----:B------:R-:W-:-:S00]  /*1910*/  NOP ;  /* 0x0000000000007918 */ /* 0x000fc00000000000 */
[----:B------:R-:W-:-:S00]  /*1920*/  NOP ;  /* 0x0000000000007918 */ /* 0x000fc00000000000 */
[----:B------:R-:W-:-:S00]  /*1930*/  NOP ;  /* 0x0000000000007918 */ /* 0x000fc00000000000 */
[----:B------:R-:W-:-:S00]  /*1940*/  NOP ;  /* 0x0000000000007918 */ /* 0x000fc00000000000 */
[----:B------:R-:W-:-:S00]  /*1950*/  NOP ;  /* 0x0000000000007918 */ /* 0x000fc00000000000 */
[----:B------:R-:W-:-:S00]  /*1960*/  NOP ;  /* 0x0000000000007918 */ /* 0x000fc00000000000 */
[----:B------:R-:W-:-:S00]  /*1970*/  NOP ;  /* 0x0000000000007918 */ /* 0x000fc00000000000 */
.L_x_21:


//--------------------- .nv.shared._Z18cross_entropy_lossPKfPKiPfii --------------------------
	.section	.nv.shared._Z18cross_entropy_lossPKfPKiPfii,"aw",@nobits
	.sectionflags	@""
	.align	16
	.zero		1024


//--------------------- .nv.shared.reserved.0     --------------------------
	.section	.nv.shared.reserved.0,"aw",@nobits
	.weak		__nv_reservedSMEM_offset_0_alias
	.size		__nv_reservedSMEM_offset_0_alias, 0, 64
	.other		__nv_reservedSMEM_offset_0_alias,@"STO_CUDA_RESERVED_SHARED STV_DEFAULT"
__nv_reservedSMEM_offset_0_alias:
	.zero		0
	.zero		64


//--------------------- .nv.constant0._Z18cross_entropy_lossPKfPKiPfii --------------------------
	.section	.nv.constant0._Z18cross_entropy_lossPKfPKiPfii,"a",@progbits
	.sectionflags	@""
	.align	4
.nv.constant0._Z18cross_entropy_lossPKfPKiPfii:
	.zero		928


//--------------------- SYMBOLS --------------------------

	.type		.nv.reservedSmem.offset0,@object
	.size		.nv.reservedSmem.offset0,0x4
	.type		.nv.reservedSmem.cap,@object
	.size		.nv.reservedSmem.cap,0x4
